//
// Generated by NVIDIA NVVM Compiler
//
// Compiler Build ID: CL-36424714
// Cuda compilation tools, release 13.0, V13.0.88
// Based on NVVM 20.0.0
//

.version 9.0
.target sm_100
.address_size 64

	// .globl	_Z14entropy_kernelPiPfS0_iii
// _ZZ14entropy_kernelPiPfS0_iiiE10shared_mem has been demoted

.visible .entry _Z14entropy_kernelPiPfS0_iii(
	.param .u64 .ptr .align 1 _Z14entropy_kernelPiPfS0_iii_param_0,
	.param .u64 .ptr .align 1 _Z14entropy_kernelPiPfS0_iii_param_1,
	.param .u64 .ptr .align 1 _Z14entropy_kernelPiPfS0_iii_param_2,
	.param .u32 _Z14entropy_kernelPiPfS0_iii_param_3,
	.param .u32 _Z14entropy_kernelPiPfS0_iii_param_4,
	.param .u32 _Z14entropy_kernelPiPfS0_iii_param_5
)
{
	.local .align 4 .b8 	__local_depot0[60];
	.reg .b64 	%SP;
	.reg .b64 	%SPL;
	.reg .pred 	%p<112>;
	.reg .b32 	%r<291>;
	.reg .b32 	%f<96>;
	.reg .b64 	%rd<74>;
	// demoted variable
	.shared .align 4 .b8 _ZZ14entropy_kernelPiPfS0_iiiE10shared_mem[488];
	mov.u64 	%SPL, __local_depot0;
	ld.param.u64 	%rd6, [_Z14entropy_kernelPiPfS0_iii_param_0];
	ld.param.u64 	%rd5, [_Z14entropy_kernelPiPfS0_iii_param_2];
	ld.param.u32 	%r86, [_Z14entropy_kernelPiPfS0_iii_param_3];
	ld.param.u32 	%r87, [_Z14entropy_kernelPiPfS0_iii_param_4];
	ld.param.u32 	%r88, [_Z14entropy_kernelPiPfS0_iii_param_5];
	cvta.to.global.u64 	%rd1, %rd6;
	add.u64 	%rd2, %SPL, 0;
	mov.u32 	%r1, %tid.x;
	setp.ne.s32 	%p2, %r1, 0;
	@%p2 bra 	$L__BB0_3;
	cvta.to.global.u64 	%rd3, %rd5;
	mov.b32 	%r274, 0;
	mov.u32 	%r92, _ZZ14entropy_kernelPiPfS0_iiiE10shared_mem;
$L__BB0_2:
	mul.wide.u32 	%rd8, %r274, 4;
	add.s64 	%rd9, %rd3, %rd8;
	ld.global.f32 	%f32, [%rd9];
	cvt.rzi.s32.f32 	%r90, %f32;
	shl.b32 	%r91, %r274, 2;
	add.s32 	%r93, %r92, %r91;
	st.shared.u32 	[%r93], %r90;
	ld.global.f32 	%f33, [%rd9+4];
	cvt.rzi.s32.f32 	%r94, %f33;
	st.shared.u32 	[%r93+4], %r94;
	add.s32 	%r274, %r274, 2;
	setp.ne.s32 	%p3, %r274, 122;
	@%p3 bra 	$L__BB0_2;
$L__BB0_3:
	bar.sync 	0;
	mov.u32 	%r95, %ctaid.x;
	mov.u32 	%r96, %ntid.x;
	mad.lo.s32 	%r4, %r95, %r96, %r1;
	mov.u32 	%r97, %ctaid.y;
	mov.u32 	%r98, %ntid.y;
	mul.lo.s32 	%r5, %r97, %r98;
	mov.u32 	%r6, %tid.y;
	add.s32 	%r99, %r5, %r6;
	setp.ge.s32 	%p4, %r4, %r86;
	setp.ge.s32 	%p5, %r99, %r87;
	or.pred  	%p6, %p4, %p5;
	@%p6 bra 	$L__BB0_80;
	mov.b32 	%r276, 0;
	st.local.u32 	[%rd2], %r276;
	st.local.u32 	[%rd2+4], %r276;
	st.local.u32 	[%rd2+8], %r276;
	st.local.u32 	[%rd2+12], %r276;
	st.local.u32 	[%rd2+16], %r276;
	st.local.u32 	[%rd2+20], %r276;
	st.local.u32 	[%rd2+24], %r276;
	st.local.u32 	[%rd2+28], %r276;
	st.local.u32 	[%rd2+32], %r276;
	st.local.u32 	[%rd2+36], %r276;
	st.local.u32 	[%rd2+40], %r276;
	st.local.u32 	[%rd2+44], %r276;
	st.local.u32 	[%rd2+48], %r276;
	st.local.u32 	[%rd2+52], %r276;
	st.local.u32 	[%rd2+56], %r276;
	shr.u32 	%r101, %r88, 31;
	add.s32 	%r102, %r88, %r101;
	shr.s32 	%r9, %r102, 1;
	neg.s32 	%r8, %r9;
	setp.ge.s32 	%p7, %r8, %r9;
	@%p7 bra 	$L__BB0_49;
	sub.s32 	%r103, %r9, %r8;
	and.b32  	%r10, %r103, 7;
	add.s32 	%r104, %r6, %r8;
	add.s32 	%r11, %r104, %r5;
	mul.lo.s32 	%r105, %r86, %r11;
	add.s32 	%r106, %r105, %r86;
	add.s32 	%r12, %r4, %r106;
	shl.b32 	%r13, %r86, 3;
	add.s32 	%r107, %r11, 2;
	mad.lo.s32 	%r14, %r86, %r107, %r4;
	add.s32 	%r108, %r11, 3;
	mad.lo.s32 	%r15, %r86, %r108, %r4;
	add.s32 	%r109, %r11, 4;
	mad.lo.s32 	%r16, %r86, %r109, %r4;
	add.s32 	%r110, %r11, 5;
	mad.lo.s32 	%r17, %r86, %r110, %r4;
	add.s32 	%r111, %r11, 6;
	mad.lo.s32 	%r18, %r86, %r111, %r4;
	add.s32 	%r112, %r11, 7;
	mad.lo.s32 	%r19, %r86, %r112, %r4;
	add.s32 	%r20, %r4, %r105;
	mov.u32 	%r275, %r8;
$L__BB0_6:
	sub.s32 	%r113, %r8, %r9;
	setp.gt.u32 	%p8, %r113, -8;
	add.s32 	%r22, %r275, %r4;
	setp.gt.s32 	%p9, %r22, -1;
	setp.lt.s32 	%p10, %r22, %r86;
	and.pred  	%p1, %p9, %p10;
	mov.u32 	%r289, %r8;
	@%p8 bra 	$L__BB0_26;
	sub.s32 	%r114, %r9, %r8;
	and.b32  	%r115, %r114, -8;
	neg.s32 	%r277, %r115;
	add.s32 	%r287, %r8, 3;
	add.s32 	%r286, %r12, %r275;
	add.s32 	%r284, %r14, %r275;
	add.s32 	%r283, %r15, %r275;
	add.s32 	%r282, %r16, %r275;
	add.s32 	%r281, %r17, %r275;
	add.s32 	%r280, %r18, %r275;
	add.s32 	%r279, %r19, %r275;
	add.s32 	%r278, %r20, %r275;
	mov.u32 	%r285, %r11;
$L__BB0_8:
	.pragma "nounroll";
	setp.gt.s32 	%p11, %r285, -1;
	setp.lt.s32 	%p12, %r285, %r87;
	and.pred  	%p13, %p11, %p12;
	and.pred  	%p14, %p1, %p13;
	not.pred 	%p15, %p14;
	@%p15 bra 	$L__BB0_10;
	mul.wide.s32 	%rd10, %r278, 4;
	add.s64 	%rd11, %rd1, %rd10;
	ld.global.u32 	%r116, [%rd11];
	mul.wide.s32 	%rd12, %r116, 4;
	add.s64 	%rd13, %rd2, %rd12;
	ld.local.u32 	%r117, [%rd13];
	add.s32 	%r118, %r117, 1;
	st.local.u32 	[%rd13], %r118;
$L__BB0_10:
	add.s32 	%r119, %r285, 1;
	setp.gt.s32 	%p16, %r119, -1;
	setp.lt.s32 	%p17, %r119, %r87;
	and.pred  	%p18, %p16, %p17;
	and.pred  	%p19, %p1, %p18;
	not.pred 	%p20, %p19;
	@%p20 bra 	$L__BB0_12;
	mul.wide.s32 	%rd14, %r286, 4;
	add.s64 	%rd15, %rd1, %rd14;
	ld.global.u32 	%r120, [%rd15];
	mul.wide.s32 	%rd16, %r120, 4;
	add.s64 	%rd17, %rd2, %rd16;
	ld.local.u32 	%r121, [%rd17];
	add.s32 	%r122, %r121, 1;
	st.local.u32 	[%rd17], %r122;
$L__BB0_12:
	add.s32 	%r123, %r285, 2;
	setp.gt.s32 	%p21, %r123, -1;
	setp.lt.s32 	%p22, %r123, %r87;
	and.pred  	%p23, %p21, %p22;
	and.pred  	%p24, %p1, %p23;
	not.pred 	%p25, %p24;
	@%p25 bra 	$L__BB0_14;
	mul.wide.s32 	%rd18, %r284, 4;
	add.s64 	%rd19, %rd1, %rd18;
	ld.global.u32 	%r124, [%rd19];
	mul.wide.s32 	%rd20, %r124, 4;
	add.s64 	%rd21, %rd2, %rd20;
	ld.local.u32 	%r125, [%rd21];
	add.s32 	%r126, %r125, 1;
	st.local.u32 	[%rd21], %r126;
$L__BB0_14:
	add.s32 	%r127, %r285, 3;
	setp.gt.s32 	%p26, %r127, -1;
	setp.lt.s32 	%p27, %r127, %r87;
	and.pred  	%p28, %p26, %p27;
	and.pred  	%p29, %p1, %p28;
	not.pred 	%p30, %p29;
	@%p30 bra 	$L__BB0_16;
	mul.wide.s32 	%rd22, %r283, 4;
	add.s64 	%rd23, %rd1, %rd22;
	ld.global.u32 	%r128, [%rd23];
	mul.wide.s32 	%rd24, %r128, 4;
	add.s64 	%rd25, %rd2, %rd24;
	ld.local.u32 	%r129, [%rd25];
	add.s32 	%r130, %r129, 1;
	st.local.u32 	[%rd25], %r130;
$L__BB0_16:
	add.s32 	%r131, %r285, 4;
	setp.gt.s32 	%p31, %r131, -1;
	setp.lt.s32 	%p32, %r131, %r87;
	and.pred  	%p33, %p31, %p32;
	and.pred  	%p34, %p1, %p33;
	not.pred 	%p35, %p34;
	@%p35 bra 	$L__BB0_18;
	mul.wide.s32 	%rd26, %r282, 4;
	add.s64 	%rd27, %rd1, %rd26;
	ld.global.u32 	%r132, [%rd27];
	mul.wide.s32 	%rd28, %r132, 4;
	add.s64 	%rd29, %rd2, %rd28;
	ld.local.u32 	%r133, [%rd29];
	add.s32 	%r134, %r133, 1;
	st.local.u32 	[%rd29], %r134;
$L__BB0_18:
	add.s32 	%r135, %r285, 5;
	setp.gt.s32 	%p36, %r135, -1;
	setp.lt.s32 	%p37, %r135, %r87;
	and.pred  	%p38, %p36, %p37;
	and.pred  	%p39, %p1, %p38;
	not.pred 	%p40, %p39;
	@%p40 bra 	$L__BB0_20;
	mul.wide.s32 	%rd30, %r281, 4;
	add.s64 	%rd31, %rd1, %rd30;
	ld.global.u32 	%r136, [%rd31];
	mul.wide.s32 	%rd32, %r136, 4;
	add.s64 	%rd33, %rd2, %rd32;
	ld.local.u32 	%r137, [%rd33];
	add.s32 	%r138, %r137, 1;
	st.local.u32 	[%rd33], %r138;
$L__BB0_20:
	add.s32 	%r139, %r285, 6;
	setp.gt.s32 	%p41, %r139, -1;
	setp.lt.s32 	%p42, %r139, %r87;
	and.pred  	%p43, %p41, %p42;
	and.pred  	%p44, %p1, %p43;
	not.pred 	%p45, %p44;
	@%p45 bra 	$L__BB0_22;
	mul.wide.s32 	%rd34, %r280, 4;
	add.s64 	%rd35, %rd1, %rd34;
	ld.global.u32 	%r140, [%rd35];
	mul.wide.s32 	%rd36, %r140, 4;
	add.s64 	%rd37, %rd2, %rd36;
	ld.local.u32 	%r141, [%rd37];
	add.s32 	%r142, %r141, 1;
	st.local.u32 	[%rd37], %r142;
$L__BB0_22:
	add.s32 	%r143, %r285, 7;
	setp.gt.s32 	%p46, %r143, -1;
	setp.lt.s32 	%p47, %r143, %r87;
	and.pred  	%p48, %p46, %p47;
	and.pred  	%p49, %p1, %p48;
	not.pred 	%p50, %p49;
	@%p50 bra 	$L__BB0_24;
	mul.wide.s32 	%rd38, %r279, 4;
	add.s64 	%rd39, %rd1, %rd38;
	ld.global.u32 	%r144, [%rd39];
	mul.wide.s32 	%rd40, %r144, 4;
	add.s64 	%rd41, %rd2, %rd40;
	ld.local.u32 	%r145, [%rd41];
	add.s32 	%r146, %r145, 1;
	st.local.u32 	[%rd41], %r146;
$L__BB0_24:
	add.s32 	%r287, %r287, 8;
	add.s32 	%r286, %r286, %r13;
	add.s32 	%r285, %r285, 8;
	add.s32 	%r284, %r284, %r13;
	add.s32 	%r283, %r283, %r13;
	add.s32 	%r282, %r282, %r13;
	add.s32 	%r281, %r281, %r13;
	add.s32 	%r280, %r280, %r13;
	add.s32 	%r279, %r279, %r13;
	add.s32 	%r278, %r278, %r13;
	add.s32 	%r277, %r277, 8;
	setp.ne.s32 	%p51, %r277, 0;
	@%p51 bra 	$L__BB0_8;
	add.s32 	%r289, %r287, -3;
$L__BB0_26:
	setp.eq.s32 	%p52, %r10, 0;
	@%p52 bra 	$L__BB0_47;
	add.s32 	%r147, %r10, -1;
	setp.lt.u32 	%p53, %r147, 3;
	@%p53 bra 	$L__BB0_37;
	add.s32 	%r59, %r289, %r99;
	setp.gt.s32 	%p54, %r59, -1;
	setp.lt.s32 	%p55, %r59, %r87;
	and.pred  	%p56, %p54, %p55;
	and.pred  	%p58, %p1, %p56;
	not.pred 	%p59, %p58;
	@%p59 bra 	$L__BB0_30;
	mad.lo.s32 	%r148, %r59, %r86, %r22;
	mul.wide.s32 	%rd42, %r148, 4;
	add.s64 	%rd43, %rd1, %rd42;
	ld.global.u32 	%r149, [%rd43];
	mul.wide.s32 	%rd44, %r149, 4;
	add.s64 	%rd45, %rd2, %rd44;
	ld.local.u32 	%r150, [%rd45];
	add.s32 	%r151, %r150, 1;
	st.local.u32 	[%rd45], %r151;
$L__BB0_30:
	add.s32 	%r60, %r59, 1;
	setp.gt.s32 	%p60, %r60, -1;
	setp.lt.s32 	%p61, %r60, %r87;
	and.pred  	%p62, %p60, %p61;
	and.pred  	%p63, %p1, %p62;
	not.pred 	%p64, %p63;
	@%p64 bra 	$L__BB0_32;
	mad.lo.s32 	%r152, %r60, %r86, %r22;
	mul.wide.s32 	%rd46, %r152, 4;
	add.s64 	%rd47, %rd1, %rd46;
	ld.global.u32 	%r153, [%rd47];
	mul.wide.s32 	%rd48, %r153, 4;
	add.s64 	%rd49, %rd2, %rd48;
	ld.local.u32 	%r154, [%rd49];
	add.s32 	%r155, %r154, 1;
	st.local.u32 	[%rd49], %r155;
$L__BB0_32:
	add.s32 	%r61, %r59, 2;
	setp.gt.s32 	%p65, %r61, -1;
	setp.lt.s32 	%p66, %r61, %r87;
	and.pred  	%p67, %p65, %p66;
	and.pred  	%p68, %p1, %p67;
	not.pred 	%p69, %p68;
	@%p69 bra 	$L__BB0_34;
	mad.lo.s32 	%r156, %r61, %r86, %r22;
	mul.wide.s32 	%rd50, %r156, 4;
	add.s64 	%rd51, %rd1, %rd50;
	ld.global.u32 	%r157, [%rd51];
	mul.wide.s32 	%rd52, %r157, 4;
	add.s64 	%rd53, %rd2, %rd52;
	ld.local.u32 	%r158, [%rd53];
	add.s32 	%r159, %r158, 1;
	st.local.u32 	[%rd53], %r159;
$L__BB0_34:
	add.s32 	%r62, %r59, 3;
	setp.gt.s32 	%p70, %r62, -1;
	setp.lt.s32 	%p71, %r62, %r87;
	and.pred  	%p72, %p70, %p71;
	and.pred  	%p73, %p1, %p72;
	not.pred 	%p74, %p73;
	@%p74 bra 	$L__BB0_36;
	mad.lo.s32 	%r160, %r62, %r86, %r22;
	mul.wide.s32 	%rd54, %r160, 4;
	add.s64 	%rd55, %rd1, %rd54;
	ld.global.u32 	%r161, [%rd55];
	mul.wide.s32 	%rd56, %r161, 4;
	add.s64 	%rd57, %rd2, %rd56;
	ld.local.u32 	%r162, [%rd57];
	add.s32 	%r163, %r162, 1;
	st.local.u32 	[%rd57], %r163;
$L__BB0_36:
	add.s32 	%r289, %r289, 4;
$L__BB0_37:
	sub.s32 	%r165, %r9, %r8;
	and.b32  	%r164, %r165, 3;
	setp.eq.s32 	%p75, %r164, 0;
	@%p75 bra 	$L__BB0_47;
	setp.eq.s32 	%p76, %r164, 1;
	@%p76 bra 	$L__BB0_44;
	add.s32 	%r65, %r289, %r99;
	setp.gt.s32 	%p77, %r65, -1;
	setp.lt.s32 	%p78, %r65, %r87;
	and.pred  	%p79, %p77, %p78;
	and.pred  	%p81, %p1, %p79;
	not.pred 	%p82, %p81;
	@%p82 bra 	$L__BB0_41;
	mad.lo.s32 	%r166, %r65, %r86, %r22;
	mul.wide.s32 	%rd58, %r166, 4;
	add.s64 	%rd59, %rd1, %rd58;
	ld.global.u32 	%r167, [%rd59];
	mul.wide.s32 	%rd60, %r167, 4;
	add.s64 	%rd61, %rd2, %rd60;
	ld.local.u32 	%r168, [%rd61];
	add.s32 	%r169, %r168, 1;
	st.local.u32 	[%rd61], %r169;
$L__BB0_41:
	add.s32 	%r66, %r65, 1;
	setp.gt.s32 	%p83, %r66, -1;
	setp.lt.s32 	%p84, %r66, %r87;
	and.pred  	%p85, %p83, %p84;
	and.pred  	%p86, %p1, %p85;
	not.pred 	%p87, %p86;
	@%p87 bra 	$L__BB0_43;
	mad.lo.s32 	%r170, %r66, %r86, %r22;
	mul.wide.s32 	%rd62, %r170, 4;
	add.s64 	%rd63, %rd1, %rd62;
	ld.global.u32 	%r171, [%rd63];
	mul.wide.s32 	%rd64, %r171, 4;
	add.s64 	%rd65, %rd2, %rd64;
	ld.local.u32 	%r172, [%rd65];
	add.s32 	%r173, %r172, 1;
	st.local.u32 	[%rd65], %r173;
$L__BB0_43:
	add.s32 	%r289, %r289, 2;
$L__BB0_44:
	and.b32  	%r175, %r165, 1;
	setp.eq.b32 	%p88, %r175, 1;
	not.pred 	%p89, %p88;
	@%p89 bra 	$L__BB0_47;
	add.s32 	%r69, %r289, %r99;
	setp.gt.s32 	%p90, %r69, -1;
	setp.lt.s32 	%p91, %r69, %r87;
	and.pred  	%p92, %p90, %p91;
	and.pred  	%p94, %p1, %p92;
	not.pred 	%p95, %p94;
	@%p95 bra 	$L__BB0_47;
	mad.lo.s32 	%r176, %r69, %r86, %r22;
	mul.wide.s32 	%rd66, %r176, 4;
	add.s64 	%rd67, %rd1, %rd66;
	ld.global.u32 	%r177, [%rd67];
	mul.wide.s32 	%rd68, %r177, 4;
	add.s64 	%rd69, %rd2, %rd68;
	ld.local.u32 	%r178, [%rd69];
	add.s32 	%r179, %r178, 1;
	st.local.u32 	[%rd69], %r179;
$L__BB0_47:
	add.s32 	%r275, %r275, 1;
	setp.ne.s32 	%p96, %r275, %r9;
	@%p96 bra 	$L__BB0_6;
	ld.local.u32 	%r276, [%rd2];
$L__BB0_49:
	mul.lo.s32 	%r180, %r88, %r88;
	cvt.rn.f32.u32 	%f1, %r180;
	shl.b32 	%r181, %r180, 2;
	mov.u32 	%r182, _ZZ14entropy_kernelPiPfS0_iiiE10shared_mem;
	add.s32 	%r34, %r182, %r181;
	setp.eq.s32 	%p97, %r276, 0;
	mov.f32 	%f82, 0f00000000;
	@%p97 bra 	$L__BB0_51;
	cvt.rn.f32.s32 	%f35, %r276;
	div.rn.f32 	%f36, %f35, %f1;
	shl.b32 	%r183, %r276, 2;
	add.s32 	%r185, %r182, %r183;
	ld.shared.u32 	%r186, [%r185];
	ld.shared.u32 	%r187, [%r34];
	sub.s32 	%r188, %r186, %r187;
	cvt.rn.f32.s32 	%f37, %r188;
	fma.rn.f32 	%f82, %f36, %f37, 0f00000000;
$L__BB0_51:
	ld.local.u32 	%r72, [%rd2+4];
	setp.eq.s32 	%p98, %r72, 0;
	@%p98 bra 	$L__BB0_53;
	cvt.rn.f32.s32 	%f38, %r72;
	div.rn.f32 	%f39, %f38, %f1;
	shl.b32 	%r189, %r72, 2;
	add.s32 	%r191, %r182, %r189;
	ld.shared.u32 	%r192, [%r191];
	ld.shared.u32 	%r193, [%r34];
	sub.s32 	%r194, %r192, %r193;
	cvt.rn.f32.s32 	%f40, %r194;
	fma.rn.f32 	%f82, %f39, %f40, %f82;
$L__BB0_53:
	ld.local.u32 	%r73, [%rd2+8];
	setp.eq.s32 	%p99, %r73, 0;
	@%p99 bra 	$L__BB0_55;
	cvt.rn.f32.s32 	%f41, %r73;
	div.rn.f32 	%f42, %f41, %f1;
	shl.b32 	%r195, %r73, 2;
	add.s32 	%r197, %r182, %r195;
	ld.shared.u32 	%r198, [%r197];
	ld.shared.u32 	%r199, [%r34];
	sub.s32 	%r200, %r198, %r199;
	cvt.rn.f32.s32 	%f43, %r200;
	fma.rn.f32 	%f82, %f42, %f43, %f82;
$L__BB0_55:
	ld.local.u32 	%r74, [%rd2+12];
	setp.eq.s32 	%p100, %r74, 0;
	@%p100 bra 	$L__BB0_57;
	cvt.rn.f32.s32 	%f44, %r74;
	div.rn.f32 	%f45, %f44, %f1;
	shl.b32 	%r201, %r74, 2;
	add.s32 	%r203, %r182, %r201;
	ld.shared.u32 	%r204, [%r203];
	ld.shared.u32 	%r205, [%r34];
	sub.s32 	%r206, %r204, %r205;
	cvt.rn.f32.s32 	%f46, %r206;
	fma.rn.f32 	%f82, %f45, %f46, %f82;
$L__BB0_57:
	ld.local.u32 	%r75, [%rd2+16];
	setp.eq.s32 	%p101, %r75, 0;
	@%p101 bra 	$L__BB0_59;
	cvt.rn.f32.s32 	%f47, %r75;
	div.rn.f32 	%f48, %f47, %f1;
	shl.b32 	%r207, %r75, 2;
	add.s32 	%r209, %r182, %r207;
	ld.shared.u32 	%r210, [%r209];
	ld.shared.u32 	%r211, [%r34];
	sub.s32 	%r212, %r210, %r211;
	cvt.rn.f32.s32 	%f49, %r212;
	fma.rn.f32 	%f82, %f48, %f49, %f82;
$L__BB0_59:
	ld.local.u32 	%r76, [%rd2+20];
	setp.eq.s32 	%p102, %r76, 0;
	@%p102 bra 	$L__BB0_61;
	cvt.rn.f32.s32 	%f50, %r76;
	div.rn.f32 	%f51, %f50, %f1;
	shl.b32 	%r213, %r76, 2;
	add.s32 	%r215, %r182, %r213;
	ld.shared.u32 	%r216, [%r215];
	ld.shared.u32 	%r217, [%r34];
	sub.s32 	%r218, %r216, %r217;
	cvt.rn.f32.s32 	%f52, %r218;
	fma.rn.f32 	%f82, %f51, %f52, %f82;
$L__BB0_61:
	ld.local.u32 	%r77, [%rd2+24];
	setp.eq.s32 	%p103, %r77, 0;
	@%p103 bra 	$L__BB0_63;
	cvt.rn.f32.s32 	%f53, %r77;
	div.rn.f32 	%f54, %f53, %f1;
	shl.b32 	%r219, %r77, 2;
	add.s32 	%r221, %r182, %r219;
	ld.shared.u32 	%r222, [%r221];
	ld.shared.u32 	%r223, [%r34];
	sub.s32 	%r224, %r222, %r223;
	cvt.rn.f32.s32 	%f55, %r224;
	fma.rn.f32 	%f82, %f54, %f55, %f82;
$L__BB0_63:
	ld.local.u32 	%r78, [%rd2+28];
	setp.eq.s32 	%p104, %r78, 0;
	@%p104 bra 	$L__BB0_65;
	cvt.rn.f32.s32 	%f56, %r78;
	div.rn.f32 	%f57, %f56, %f1;
	shl.b32 	%r225, %r78, 2;
	add.s32 	%r227, %r182, %r225;
	ld.shared.u32 	%r228, [%r227];
	ld.shared.u32 	%r229, [%r34];
	sub.s32 	%r230, %r228, %r229;
	cvt.rn.f32.s32 	%f58, %r230;
	fma.rn.f32 	%f82, %f57, %f58, %f82;
$L__BB0_65:
	ld.local.u32 	%r79, [%rd2+32];
	setp.eq.s32 	%p105, %r79, 0;
	@%p105 bra 	$L__BB0_67;
	cvt.rn.f32.s32 	%f59, %r79;
	div.rn.f32 	%f60, %f59, %f1;
	shl.b32 	%r231, %r79, 2;
	add.s32 	%r233, %r182, %r231;
	ld.shared.u32 	%r234, [%r233];
	ld.shared.u32 	%r235, [%r34];
	sub.s32 	%r236, %r234, %r235;
	cvt.rn.f32.s32 	%f61, %r236;
	fma.rn.f32 	%f82, %f60, %f61, %f82;
$L__BB0_67:
	ld.local.u32 	%r80, [%rd2+36];
	setp.eq.s32 	%p106, %r80, 0;
	@%p106 bra 	$L__BB0_69;
	cvt.rn.f32.s32 	%f62, %r80;
	div.rn.f32 	%f63, %f62, %f1;
	shl.b32 	%r237, %r80, 2;
	add.s32 	%r239, %r182, %r237;
	ld.shared.u32 	%r240, [%r239];
	ld.shared.u32 	%r241, [%r34];
	sub.s32 	%r242, %r240, %r241;
	cvt.rn.f32.s32 	%f64, %r242;
	fma.rn.f32 	%f82, %f63, %f64, %f82;
$L__BB0_69:
	ld.local.u32 	%r81, [%rd2+40];
	setp.eq.s32 	%p107, %r81, 0;
	@%p107 bra 	$L__BB0_71;
	cvt.rn.f32.s32 	%f65, %r81;
	div.rn.f32 	%f66, %f65, %f1;
	shl.b32 	%r243, %r81, 2;
	add.s32 	%r245, %r182, %r243;
	ld.shared.u32 	%r246, [%r245];
	ld.shared.u32 	%r247, [%r34];
	sub.s32 	%r248, %r246, %r247;
	cvt.rn.f32.s32 	%f67, %r248;
	fma.rn.f32 	%f82, %f66, %f67, %f82;
$L__BB0_71:
	ld.local.u32 	%r82, [%rd2+44];
	setp.eq.s32 	%p108, %r82, 0;
	@%p108 bra 	$L__BB0_73;
	cvt.rn.f32.s32 	%f68, %r82;
	div.rn.f32 	%f69, %f68, %f1;
	shl.b32 	%r249, %r82, 2;
	add.s32 	%r251, %r182, %r249;
	ld.shared.u32 	%r252, [%r251];
	ld.shared.u32 	%r253, [%r34];
	sub.s32 	%r254, %r252, %r253;
	cvt.rn.f32.s32 	%f70, %r254;
	fma.rn.f32 	%f82, %f69, %f70, %f82;
$L__BB0_73:
	ld.local.u32 	%r83, [%rd2+48];
	setp.eq.s32 	%p109, %r83, 0;
	@%p109 bra 	$L__BB0_75;
	cvt.rn.f32.s32 	%f71, %r83;
	div.rn.f32 	%f72, %f71, %f1;
	shl.b32 	%r255, %r83, 2;
	add.s32 	%r257, %r182, %r255;
	ld.shared.u32 	%r258, [%r257];
	ld.shared.u32 	%r259, [%r34];
	sub.s32 	%r260, %r258, %r259;
	cvt.rn.f32.s32 	%f73, %r260;
	fma.rn.f32 	%f82, %f72, %f73, %f82;
$L__BB0_75:
	ld.local.u32 	%r84, [%rd2+52];
	setp.eq.s32 	%p110, %r84, 0;
	@%p110 bra 	$L__BB0_77;
	cvt.rn.f32.s32 	%f74, %r84;
	div.rn.f32 	%f75, %f74, %f1;
	shl.b32 	%r261, %r84, 2;
	add.s32 	%r263, %r182, %r261;
	ld.shared.u32 	%r264, [%r263];
	ld.shared.u32 	%r265, [%r34];
	sub.s32 	%r266, %r264, %r265;
	cvt.rn.f32.s32 	%f76, %r266;
	fma.rn.f32 	%f82, %f75, %f76, %f82;
$L__BB0_77:
	ld.local.u32 	%r85, [%rd2+56];
	setp.eq.s32 	%p111, %r85, 0;
	@%p111 bra 	$L__BB0_79;
	cvt.rn.f32.s32 	%f77, %r85;
	div.rn.f32 	%f78, %f77, %f1;
	shl.b32 	%r267, %r85, 2;
	add.s32 	%r269, %r182, %r267;
	ld.shared.u32 	%r270, [%r269];
	ld.shared.u32 	%r271, [%r34];
	sub.s32 	%r272, %r270, %r271;
	cvt.rn.f32.s32 	%f79, %r272;
	fma.rn.f32 	%f82, %f78, %f79, %f82;
$L__BB0_79:
	ld.param.u64 	%rd73, [_Z14entropy_kernelPiPfS0_iii_param_1];
	neg.f32 	%f80, %f82;
	mad.lo.s32 	%r273, %r86, %r99, %r4;
	cvta.to.global.u64 	%rd70, %rd73;
	mul.wide.s32 	%rd71, %r273, 4;
	add.s64 	%rd72, %rd70, %rd71;
	st.global.f32 	[%rd72], %f80;
$L__BB0_80:
	ret;

}


// ===== COMPILED SASS (sm_100) =====

	.target	sm_100

	.elftype	@"ET_EXEC"


//--------------------- .note.nv.tkinfo           --------------------------
	.section	.note.nv.tkinfo,"",@"SHT_NOTE"
	.sectionflags	@"SHF_NOTE_NV_TKINFO"
	.tkinfo
        /*0018*/ 	.word	0x00000002
        /*0030*/ 	.string	""
        /*0030*/ 	.string	"ptxas"
        /*0030*/ 	.string	"Cuda compilation tools, release 13.0, V13.0.88"
        /*0030*/ 	.string	"Build cuda_13.0.r13.0/compiler.36424714_0"
        /*0030*/ 	.string	"-arch sm_100 -m 64 "



//--------------------- .note.nv.cuinfo           --------------------------
	.section	.note.nv.cuinfo,"",@"SHT_NOTE"
	.sectionflags	@"SHF_NOTE_NV_CUINFO"
        /*0018*/ 	.short	0x0002
        /*001a*/ 	.short	0x0064
        /*001c*/ 	.short	0x0082
	.zero		2


//--------------------- .nv.info                  --------------------------
	.section	.nv.info,"",@"SHT_CUDA_INFO"
	.align	4


	//----- nvinfo : EIATTR_REGCOUNT
	.align		4
        /*0000*/ 	.byte	0x04, 0x2f
        /*0002*/ 	.short	(.L_1 - .L_0)
	.align		4
.L_0:
        /*0004*/ 	.word	index@(_Z14entropy_kernelPiPfS0_iii)
        /*0008*/ 	.word	0x00000020


	//----- nvinfo : EIATTR_FRAME_SIZE
	.align		4
.L_1:
        /*000c*/ 	.byte	0x04, 0x11
        /*000e*/ 	.short	(.L_3 - .L_2)
	.align		4
.L_2:
        /*0010*/ 	.word	index@($__internal_0_$__cuda_sm3x_div_rn_noftz_f32_slowpath)
        /*0014*/ 	.word	0x00000040


	//----- nvinfo : EIATTR_FRAME_SIZE
	.align		4
.L_3:
        /*0018*/ 	.byte	0x04, 0x11
        /*001a*/ 	.short	(.L_5 - .L_4)
	.align		4
.L_4:
        /*001c*/ 	.word	index@(_Z14entropy_kernelPiPfS0_iii)
        /*0020*/ 	.word	0x00000040


	//----- nvinfo : EIATTR_MIN_STACK_SIZE
	.align		4
.L_5:
        /*0024*/ 	.byte	0x04, 0x12
        /*0026*/ 	.short	(.L_7 - .L_6)
	.align		4
.L_6:
        /*0028*/ 	.word	index@(_Z14entropy_kernelPiPfS0_iii)
        /*002c*/ 	.word	0x00000040
.L_7:


//--------------------- .nv.compat                --------------------------
	.section	.nv.compat,"",@"SHT_CUDA_COMPAT_INFO"
	.align	4
        /*0000*/ 	.byte	0x02, 0x09, 0x00, 0x00, 0x02, 0x02, 0x01, 0x00, 0x02, 0x05, 0x05, 0x00, 0x03, 0x07, 0x01, 0x01
        /*0010*/ 	.byte	0x02, 0x03, 0x00, 0x00, 0x02, 0x06, 0x01, 0x00, 0x04, 0x0b, 0x08, 0x00, 0x01, 0x00, 0x00, 0x00
        /*0020*/ 	.byte	0x00, 0x00, 0x00, 0x00


//--------------------- .nv.info._Z14entropy_kernelPiPfS0_iii --------------------------
	.section	.nv.info._Z14entropy_kernelPiPfS0_iii,"",@"SHT_CUDA_INFO"
	.sectionflags	@""
	.align	4


	//----- nvinfo : EIATTR_CUDA_API_VERSION
	.align		4
        /*0000*/ 	.byte	0x04, 0x37
        /*0002*/ 	.short	(.L_9 - .L_8)
.L_8:
        /*0004*/ 	.word	0x00000082


	//----- nvinfo : EIATTR_KPARAM_INFO
	.align		4
.L_9:
        /*0008*/ 	.byte	0x04, 0x17
        /*000a*/ 	.short	(.L_11 - .L_10)
.L_10:
        /*000c*/ 	.word	0x00000000
        /*0010*/ 	.short	0x0005
        /*0012*/ 	.short	0x0020
        /*0014*/ 	.byte	0x00, 0xf0, 0x11, 0x00


	//----- nvinfo : EIATTR_KPARAM_INFO
	.align		4
.L_11:
        /*0018*/ 	.byte	0x04, 0x17
        /*001a*/ 	.short	(.L_13 - .L_12)
.L_12:
        /*001c*/ 	.word	0x00000000
        /*0020*/ 	.short	0x0004
        /*0022*/ 	.short	0x001c
        /*0024*/ 	.byte	0x00, 0xf0, 0x11, 0x00


	//----- nvinfo : EIATTR_KPARAM_INFO
	.align		4
.L_13:
        /*0028*/ 	.byte	0x04, 0x17
        /*002a*/ 	.short	(.L_15 - .L_14)
.L_14:
        /*002c*/ 	.word	0x00000000
        /*0030*/ 	.short	0x0003
        /*0032*/ 	.short	0x0018
        /*0034*/ 	.byte	0x00, 0xf0, 0x11, 0x00


	//----- nvinfo : EIATTR_KPARAM_INFO
	.align		4
.L_15:
        /*0038*/ 	.byte	0x04, 0x17
        /*003a*/ 	.short	(.L_17 - .L_16)
.L_16:
        /*003c*/ 	.word	0x00000000
        /*0040*/ 	.short	0x0002
        /*0042*/ 	.short	0x0010
        /*0044*/ 	.byte	0x00, 0xf5, 0x21, 0x00


	//----- nvinfo : EIATTR_KPARAM_INFO
	.align		4
.L_17:
        /*0048*/ 	.byte	0x04, 0x17
        /*004a*/ 	.short	(.L_19 - .L_18)
.L_18:
        /*004c*/ 	.word	0x00000000
        /*0050*/ 	.short	0x0001
        /*0052*/ 	.short	0x0008
        /*0054*/ 	.byte	0x00, 0xf5, 0x21, 0x00


	//----- nvinfo : EIATTR_KPARAM_INFO
	.align		4
.L_19:
        /*0058*/ 	.byte	0x04, 0x17
        /*005a*/ 	.short	(.L_21 - .L_20)
.L_20:
        /*005c*/ 	.word	0x00000000
        /*0060*/ 	.short	0x0000
        /*0062*/ 	.short	0x0000
        /*0064*/ 	.byte	0x00, 0xf5, 0x21, 0x00


	//----- nvinfo : EIATTR_SPARSE_MMA_MASK
	.align		4
.L_21:
        /*0068*/ 	.byte	0x03, 0x50
        /*006a*/ 	.short	0x0000


	//----- nvinfo : EIATTR_MAXREG_COUNT
	.align		4
        /*006c*/ 	.byte	0x03, 0x1b
        /*006e*/ 	.short	0x00ff


	//----- nvinfo : EIATTR_NUM_BARRIERS
	.align		4
        /*0070*/ 	.byte	0x02, 0x4c
        /*0072*/ 	.byte	0x01
	.zero		1


	//----- nvinfo : EIATTR_MERCURY_ISA_VERSION
	.align		4
        /*0074*/ 	.byte	0x03, 0x5f
        /*0076*/ 	.short	0x0101


	//----- nvinfo : EIATTR_VRC_CTA_INIT_COUNT
	.align		4
        /*0078*/ 	.byte	0x02, 0x4a
	.zero		1
	.zero		1


	//----- nvinfo : EIATTR_EXIT_INSTR_OFFSETS
	.align		4
        /*007c*/ 	.byte	0x04, 0x1c
        /*007e*/ 	.short	(.L_23 - .L_22)


	//   ....[0]....
.L_22:
        /*0080*/ 	.word	0x000012c0


	//   ....[1]....
        /*0084*/ 	.word	0x00003c40


	//----- nvinfo : EIATTR_CRS_STACK_SIZE
	.align		4
.L_23:
        /*0088*/ 	.byte	0x04, 0x1e
        /*008a*/ 	.short	(.L_25 - .L_24)
.L_24:
        /*008c*/ 	.word	0x00000000


	//----- nvinfo : EIATTR_CBANK_PARAM_SIZE
	.align		4
.L_25:
        /*0090*/ 	.byte	0x03, 0x19
        /*0092*/ 	.short	0x0024


	//----- nvinfo : EIATTR_PARAM_CBANK
	.align		4
        /*0094*/ 	.byte	0x04, 0x0a
        /*0096*/ 	.short	(.L_27 - .L_26)
	.align		4
.L_26:
        /*0098*/ 	.word	index@(.nv.constant0._Z14entropy_kernelPiPfS0_iii)
        /*009c*/ 	.short	0x0380
        /*009e*/ 	.short	0x0024


	//----- nvinfo : EIATTR_SW_WAR
	.align		4
.L_27:
        /*00a0*/ 	.byte	0x04, 0x36
        /*00a2*/ 	.short	(.L_29 - .L_28)
.L_28:
        /*00a4*/ 	.word	0x00000008
.L_29:


//--------------------- .nv.callgraph             --------------------------
	.section	.nv.callgraph,"",@"SHT_CUDA_CALLGRAPH"
	.align	4
	.sectionentsize	8
	.align		4
        /*0000*/ 	.word	0x00000000
	.align		4
        /*0004*/ 	.word	0xffffffff
	.align		4
        /*0008*/ 	.word	0x00000000
	.align		4
        /*000c*/ 	.word	0xfffffffe
	.align		4
        /*0010*/ 	.word	0x00000000
	.align		4
        /*0014*/ 	.word	0xfffffffd
	.align		4
        /*0018*/ 	.word	0x00000000
	.align		4
        /*001c*/ 	.word	0xfffffffc


//--------------------- .text._Z14entropy_kernelPiPfS0_iii --------------------------
	.section	.text._Z14entropy_kernelPiPfS0_iii,"ax",@progbits
	.align	128
        .global         _Z14entropy_kernelPiPfS0_iii
        .type           _Z14entropy_kernelPiPfS0_iii,@function
        .size           _Z14entropy_kernelPiPfS0_iii,(.L_x_84 - _Z14entropy_kernelPiPfS0_iii)
        .other          _Z14entropy_kernelPiPfS0_iii,@"STO_CUDA_ENTRY STV_DEFAULT"
_Z14entropy_kernelPiPfS0_iii:
.text._Z14entropy_kernelPiPfS0_iii:
[----:B------:R-:W0:Y:S01]  /*0000*/  LDC R1, c[0x0][0x37c] ;  /* 0x0000df00ff017b82 */ /* 0x000e220000000800 */
[----:B------:R-:W1:Y:S01]  /*0010*/  S2R R2, SR_TID.X ;  /* 0x0000000000027919 */ /* 0x000e620000002100 */
[----:B------:R-:W2:Y:S01]  /*0020*/  LDCU.64 UR10, c[0x0][0x358] ;  /* 0x00006b00ff0a77ac */ /* 0x000ea20008000a00 */
[----:B------:R-:W-:Y:S01]  /*0030*/  BSSY.RECONVERGENT B0, `(.L_x_0) ;  /* 0x000011d000007945 */ /* 0x000fe20003800200 */
[----:B0-----:R-:W-:Y:S01]  /*0040*/  VIADD R1, R1, 0xffffffc0 ;  /* 0xffffffc001017836 */ /* 0x001fe20000000000 */
[----:B------:R-:W0:Y:S01]  /*0050*/  S2R R0, SR_TID.Y ;  /* 0x0000000000007919 */ /* 0x000e220000002200 */
[----:B-1----:R-:W-:-:S13]  /*0060*/  ISETP.NE.AND P0, PT, R2, RZ, PT ;  /* 0x000000ff0200720c */ /* 0x002fda0003f05270 */
[----:B--2---:R-:W-:Y:S05]  /*0070*/  @P0 BRA `(.L_x_1) ;  /* 0x0000001000600947 */ /* 0x004fea0003800000 */
[----:B------:R-:W1:Y:S08]  /*0080*/  LDC.64 R24, c[0x0][0x390] ;  /* 0x0000e400ff187b82 */ /* 0x000e700000000a00 */
[----:B------:R-:W2:Y:S01]  /*0090*/  LDC.64 R4, c[0x0][0x390] ;  /* 0x0000e400ff047b82 */ /* 0x000ea20000000a00 */
[----:B-1----:R-:W3:Y:S04]  /*00a0*/  LDG.E R8, desc[UR10][R24.64+0x10] ;  /* 0x0000100a18087981 */ /* 0x002ee8000c1e1900 */
[----:B------:R-:W4:Y:S04]  /*00b0*/  LDG.E R9, desc[UR10][R24.64+0x14] ;  /* 0x0000140a18097981 */ /* 0x000f28000c1e1900 */
[----:B------:R-:W5:Y:S04]  /*00c0*/  LDG.E R10, desc[UR10][R24.64+0x18] ;  /* 0x0000180a180a7981 */ /* 0x000f68000c1e1900 */
        /* <DEDUP_REMOVED lines=13> */
[----:B------:R-:W5:Y:S01]  /*01a0*/  LDG.E R3, desc[UR10][R24.64] ;  /* 0x0000000a18037981 */ /* 0x000f62000c1e1900 */
[----:B------:R-:W1:Y:S01]  /*01b0*/  S2UR UR5, SR_CgaCtaId ;  /* 0x00000000000579c3 */ /* 0x000e620000008800 */
[----:B------:R-:W-:-:S02]  /*01c0*/  UMOV UR4, 0x400 ;  /* 0x0000040000047882 */ /* 0x000fc40000000000 */
[----:B--2---:R2:W2:Y:S04]  /*01d0*/  LDG.E R5, desc[UR10][R4.64+0x4] ;  /* 0x0000040a04057981 */ /* 0x0044a8000c1e1900 */
[----:B------:R-:W2:Y:S04]  /*01e0*/  LDG.E R6, desc[UR10][R24.64+0x8] ;  /* 0x0000080a18067981 */ /* 0x000ea8000c1e1900 */
[----:B------:R-:W2:Y:S04]  /*01f0*/  LDG.E R7, desc[UR10][R24.64+0xc] ;  /* 0x00000c0a18077981 */ /* 0x000ea8000c1e1900 */
[----:B------:R-:W2:Y:S04]  /*0200*/  LDG.E R26, desc[UR10][R24.64+0x50] ;  /* 0x0000500a181a7981 */ /* 0x000ea8000c1e1900 */
[----:B------:R-:W2:Y:S04]  /*0210*/  LDG.E R27, desc[UR10][R24.64+0x54] ;  /* 0x0000540a181b7981 */ /* 0x000ea8000c1e1900 */
[----:B------:R-:W2:Y:S01]  /*0220*/  LDG.E R28, desc[UR10][R24.64+0x58] ;  /* 0x0000580a181c7981 */ /* 0x000ea2000c1e1900 */
[----:B-1----:R-:W-:-:S03]  /*0230*/  ULEA UR4, UR5, UR4, 0x18 ;  /* 0x0000000405047291 */ /* 0x002fc6000f8ec0ff */
[----:B------:R-:W2:Y:S01]  /*0240*/  LDG.E R29, desc[UR10][R24.64+0x5c] ;  /* 0x00005c0a181d7981 */ /* 0x000ea2000c1e1900 */
[----:B---3--:R-:W-:Y:S08]  /*0250*/  F2I.TRUNC.NTZ R8, R8 ;  /* 0x0000000800087305 */ /* 0x008ff0000020f100 */
[----:B----4-:R-:W-:Y:S08]  /*0260*/  F2I.TRUNC.NTZ R9, R9 ;  /* 0x0000000900097305 */ /* 0x010ff0000020f100 */
[----:B-----5:R-:W-:Y:S08]  /*0270*/  F2I.TRUNC.NTZ R10, R10 ;  /* 0x0000000a000a7305 */ /* 0x020ff0000020f100 */
[----:B------:R-:W1:Y:S08]  /*0280*/  F2I.TRUNC.NTZ R11, R11 ;  /* 0x0000000b000b7305 */ /* 0x000e70000020f100 */
[----:B------:R-:W-:Y:S08]  /*0290*/  F2I.TRUNC.NTZ R12, R12 ;  /* 0x0000000c000c7305 */ /* 0x000ff0000020f100 */
[----:B------:R-:W-:Y:S08]  /*02a0*/  F2I.TRUNC.NTZ R13, R13 ;  /* 0x0000000d000d7305 */ /* 0x000ff0000020f100 */
[----:B------:R-:W-:Y:S08]  /*02b0*/  F2I.TRUNC.NTZ R14, R14 ;  /* 0x0000000e000e7305 */ /* 0x000ff0000020f100 */
[----:B------:R-:W3:Y:S08]  /*02c0*/  F2I.TRUNC.NTZ R15, R15 ;  /* 0x0000000f000f7305 */ /* 0x000ef0000020f100 */
[----:B------:R-:W-:Y:S08]  /*02d0*/  F2I.TRUNC.NTZ R16, R16 ;  /* 0x0000001000107305 */ /* 0x000ff0000020f100 */
[----:B------:R-:W-:Y:S08]  /*02e0*/  F2I.TRUNC.NTZ R17, R17 ;  /* 0x0000001100117305 */ /* 0x000ff0000020f100 */
[----:B------:R-:W-:Y:S08]  /*02f0*/  F2I.TRUNC.NTZ R18, R18 ;  /* 0x0000001200127305 */ /* 0x000ff0000020f100 */
[----:B------:R-:W4:Y:S08]  /*0300*/  F2I.TRUNC.NTZ R19, R19 ;  /* 0x0000001300137305 */ /* 0x000f30000020f100 */
[----:B------:R-:W-:Y:S08]  /*0310*/  F2I.TRUNC.NTZ R20, R20 ;  /* 0x0000001400147305 */ /* 0x000ff0000020f100 */
[----:B------:R-:W-:Y:S08]  /*0320*/  F2I.TRUNC.NTZ R21, R21 ;  /* 0x0000001500157305 */ /* 0x000ff0000020f100 */
[----:B------:R-:W-:Y:S08]  /*0330*/  F2I.TRUNC.NTZ R22, R22 ;  /* 0x0000001600167305 */ /* 0x000ff0000020f100 */
[----:B------:R-:W5:Y:S01]  /*0340*/  F2I.TRUNC.NTZ R23, R23 ;  /* 0x0000001700177305 */ /* 0x000f62000020f100 */
[----:B-1----:R1:W-:Y:S04]  /*0350*/  STS.128 [UR4+0x10], R8 ;  /* 0x00001008ff007988 */ /* 0x0023e80008000c04 */
[----:B---3--:R3:W-:Y:S03]  /*0360*/  STS.128 [UR4+0x20], R12 ;  /* 0x0000200cff007988 */ /* 0x0087e60008000c04 */
[----:B--2---:R2:W-:Y:S01]  /*0370*/  F2I.TRUNC.NTZ R4, R3 ;  /* 0x0000000300047305 */ /* 0x0045e2000020f100 */
[----:B----4-:R4:W-:Y:S04]  /*0380*/  STS.128 [UR4+0x30], R16 ;  /* 0x00003010ff007988 */ /* 0x0109e80008000c04 */
[----:B-----5:R5:W-:Y:S04]  /*0390*/  STS.128 [UR4+0x40], R20 ;  /* 0x00004014ff007988 */ /* 0x020be80008000c04 */
[----:B-1----:R-:W5:Y:S04]  /*03a0*/  LDG.E R8, desc[UR10][R24.64+0x60] ;  /* 0x0000600a18087981 */ /* 0x002f68000c1e1900 */
[----:B------:R-:W5:Y:S04]  /*03b0*/  LDG.E R9, desc[UR10][R24.64+0x64] ;  /* 0x0000640a18097981 */ /* 0x000f68000c1e1900 */
[----:B--2---:R-:W2:Y:S04]  /*03c0*/  LDG.E R3, desc[UR10][R24.64+0x68] ;  /* 0x0000680a18037981 */ /* 0x004ea8000c1e1900 */
[----:B------:R-:W2:Y:S04]  /*03d0*/  LDG.E R11, desc[UR10][R24.64+0x6c] ;  /* 0x00006c0a180b7981 */ /* 0x000ea8000c1e1900 */
[----:B---3--:R-:W3:Y:S04]  /*03e0*/  LDG.E R12, desc[UR10][R24.64+0x70] ;  /* 0x0000700a180c7981 */ /* 0x008ee8000c1e1900 */
[----:B------:R-:W3:Y:S04]  /*03f0*/  LDG.E R13, desc[UR10][R24.64+0x74] ;  /* 0x0000740a180d7981 */ /* 0x000ee8000c1e1900 */
[----:B------:R-:W3:Y:S04]  /*0400*/  LDG.E R14, desc[UR10][R24.64+0x78] ;  /* 0x0000780a180e7981 */ /* 0x000ee8000c1e1900 */
[----:B------:R-:W3:Y:S04]  /*0410*/  LDG.E R15, desc[UR10][R24.64+0x7c] ;  /* 0x00007c0a180f7981 */ /* 0x000ee8000c1e1900 */
[----:B----4-:R-:W4:Y:S04]  /*0420*/  LDG.E R16, desc[UR10][R24.64+0x80] ;  /* 0x0000800a18107981 */ /* 0x010f28000c1e1900 */
[----:B------:R-:W4:Y:S04]  /*0430*/  LDG.E R17, desc[UR10][R24.64+0x84] ;  /* 0x0000840a18117981 */ /* 0x000f28000c1e1900 */
[----:B------:R-:W4:Y:S04]  /*0440*/  LDG.E R18, desc[UR10][R24.64+0x88] ;  /* 0x0000880a18127981 */ /* 0x000f28000c1e1900 */
[----:B------:R-:W4:Y:S04]  /*0450*/  LDG.E R19, desc[UR10][R24.64+0x8c] ;  /* 0x00008c0a18137981 */ /* 0x000f28000c1e1900 */
[----:B-----5:R-:W5:Y:S04]  /*0460*/  LDG.E R20, desc[UR10][R24.64+0x90] ;  /* 0x0000900a18147981 */ /* 0x020f68000c1e1900 */
[----:B------:R-:W5:Y:S04]  /*0470*/  LDG.E R21, desc[UR10][R24.64+0x94] ;  /* 0x0000940a18157981 */ /* 0x000f68000c1e1900 */
[----:B------:R-:W5:Y:S04]  /*0480*/  LDG.E R22, desc[UR10][R24.64+0x98] ;  /* 0x0000980a18167981 */ /* 0x000f68000c1e1900 */
[----:B------:R-:W5:Y:S01]  /*0490*/  LDG.E R23, desc[UR10][R24.64+0x9c] ;  /* 0x00009c0a18177981 */ /* 0x000f62000c1e1900 */
[----:B------:R-:W-:Y:S08]  /*04a0*/  F2I.TRUNC.NTZ R5, R5 ;  /* 0x0000000500057305 */ /* 0x000ff0000020f100 */
[----:B------:R-:W-:Y:S08]  /*04b0*/  F2I.TRUNC.NTZ R6, R6 ;  /* 0x0000000600067305 */ /* 0x000ff0000020f100 */
[----:B------:R-:W1:Y:S02]  /*04c0*/  F2I.TRUNC.NTZ R7, R7 ;  /* 0x0000000700077305 */ /* 0x000e64000020f100 */
[----:B-1----:R1:W-:Y:S06]  /*04d0*/  STS.128 [UR4], R4 ;  /* 0x00000004ff007988 */ /* 0x0023ec0008000c04 */
[----:B-1----:R1:W-:Y:S08]  /*04e0*/  F2I.TRUNC.NTZ R4, R26 ;  /* 0x0000001a00047305 */ /* 0x0023f0000020f100 */
[----:B------:R0:W-:Y:S01]  /*04f0*/  F2I.TRUNC.NTZ R5, R27 ;  /* 0x0000001b00057305 */ /* 0x0001e2000020f100 */
[----:B-1----:R-:W5:Y:S07]  /*0500*/  LDG.E R26, desc[UR10][R24.64+0xa0] ;  /* 0x0000a00a181a7981 */ /* 0x002f6e000c1e1900 */
[----:B------:R1:W-:Y:S01]  /*0510*/  F2I.TRUNC.NTZ R6, R28 ;  /* 0x0000001c00067305 */ /* 0x0003e2000020f100 */
[----:B0-----:R-:W5:Y:S07]  /*0520*/  LDG.E R27, desc[UR10][R24.64+0xa4] ;  /* 0x0000a40a181b7981 */ /* 0x001f6e000c1e1900 */
[----:B------:R0:W-:Y:S01]  /*0530*/  F2I.TRUNC.NTZ R7, R29 ;  /* 0x0000001d00077305 */ /* 0x0001e2000020f100 */
[----:B-1----:R-:W5:Y:S04]  /*0540*/  LDG.E R28, desc[UR10][R24.64+0xa8] ;  /* 0x0000a80a181c7981 */ /* 0x002f68000c1e1900 */
[----:B0-----:R-:W5:Y:S03]  /*0550*/  LDG.E R29, desc[UR10][R24.64+0xac] ;  /* 0x0000ac0a181d7981 */ /* 0x001f66000c1e1900 */
[----:B------:R-:W-:Y:S08]  /*0560*/  F2I.TRUNC.NTZ R8, R8 ;  /* 0x0000000800087305 */ /* 0x000ff0000020f100 */
[----:B------:R-:W-:Y:S08]  /*0570*/  F2I.TRUNC.NTZ R9, R9 ;  /* 0x0000000900097305 */ /* 0x000ff0000020f100 */
[----:B--2---:R0:W-:Y:S08]  /*0580*/  F2I.TRUNC.NTZ R10, R3 ;  /* 0x00000003000a7305 */ /* 0x0041f0000020f100 */
[----:B------:R-:W1:Y:S01]  /*0590*/  F2I.TRUNC.NTZ R11, R11 ;  /* 0x0000000b000b7305 */ /* 0x000e62000020f100 */
[----:B0-----:R-:W2:Y:S07]  /*05a0*/  LDG.E R3, desc[UR10][R24.64+0xb8] ;  /* 0x0000b80a18037981 */ /* 0x001eae000c1e1900 */
[----:B---3--:R-:W-:Y:S08]  /*05b0*/  F2I.TRUNC.NTZ R12, R12 ;  /* 0x0000000c000c7305 */ /* 0x008ff0000020f100 */
[----:B------:R-:W-:Y:S08]  /*05c0*/  F2I.TRUNC.NTZ R13, R13 ;  /* 0x0000000d000d7305 */ /* 0x000ff0000020f100 */
[----:B------:R-:W-:Y:S08]  /*05d0*/  F2I.TRUNC.NTZ R14, R14 ;  /* 0x0000000e000e7305 */ /* 0x000ff0000020f100 */
[----:B------:R-:W0:Y:S08]  /*05e0*/  F2I.TRUNC.NTZ R15, R15 ;  /* 0x0000000f000f7305 */ /* 0x000e30000020f100 */
[----:B----4-:R-:W-:Y:S08]  /*05f0*/  F2I.TRUNC.NTZ R16, R16 ;  /* 0x0000001000107305 */ /* 0x010ff0000020f100 */
[----:B------:R-:W-:Y:S08]  /*0600*/  F2I.TRUNC.NTZ R17, R17 ;  /* 0x0000001100117305 */ /* 0x000ff0000020f100 */
[----:B------:R-:W-:Y:S08]  /*0610*/  F2I.TRUNC.NTZ R18, R18 ;  /* 0x0000001200127305 */ /* 0x000ff0000020f100 */
[----:B------:R-:W3:Y:S08]  /*0620*/  F2I.TRUNC.NTZ R19, R19 ;  /* 0x0000001300137305 */ /* 0x000ef0000020f100 */
[----:B-----5:R-:W-:Y:S08]  /*0630*/  F2I.TRUNC.NTZ R20, R20 ;  /* 0x0000001400147305 */ /* 0x020ff0000020f100 */
[----:B------:R-:W-:Y:S08]  /*0640*/  F2I.TRUNC.NTZ R21, R21 ;  /* 0x0000001500157305 */ /* 0x000ff0000020f100 */
[----:B------:R-:W-:Y:S08]  /*0650*/  F2I.TRUNC.NTZ R22, R22 ;  /* 0x0000001600167305 */ /* 0x000ff0000020f100 */
[----:B------:R-:W4:Y:S01]  /*0660*/  F2I.TRUNC.NTZ R23, R23 ;  /* 0x0000001700177305 */ /* 0x000f22000020f100 */
[----:B-1----:R1:W-:Y:S04]  /*0670*/  STS.128 [UR4+0x60], R8 ;  /* 0x00006008ff007988 */ /* 0x0023e80008000c04 */
[----:B0-----:R0:W-:Y:S04]  /*0680*/  STS.128 [UR4+0x70], R12 ;  /* 0x0000700cff007988 */ /* 0x0011e80008000c04 */
[----:B---3--:R3:W-:Y:S04]  /*0690*/  STS.128 [UR4+0x80], R16 ;  /* 0x00008010ff007988 */ /* 0x0087e80008000c04 */
[----:B----4-:R4:W-:Y:S04]  /*06a0*/  STS.128 [UR4+0x90], R20 ;  /* 0x00009014ff007988 */ /* 0x0109e80008000c04 */
[----:B-1----:R-:W5:Y:S04]  /*06b0*/  LDG.E R8, desc[UR10][R24.64+0xb0] ;  /* 0x0000b00a18087981 */ /* 0x002f68000c1e1900 */
[----:B------:R-:W5:Y:S04]  /*06c0*/  LDG.E R9, desc[UR10][R24.64+0xb4] ;  /* 0x0000b40a18097981 */ /* 0x000f68000c1e1900 */
[----:B------:R-:W5:Y:S04]  /*06d0*/  LDG.E R11, desc[UR10][R24.64+0xbc] ;  /* 0x0000bc0a180b7981 */ /* 0x000f68000c1e1900 */
[----:B0-----:R-:W5:Y:S04]  /*06e0*/  LDG.E R12, desc[UR10][R24.64+0xc0] ;  /* 0x0000c00a180c7981 */ /* 0x001f68000c1e1900 */
[----:B------:R-:W5:Y:S04]  /*06f0*/  LDG.E R13, desc[UR10][R24.64+0xc4] ;  /* 0x0000c40a180d7981 */ /* 0x000f68000c1e1900 */
[----:B------:R-:W5:Y:S04]  /*0700*/  LDG.E R14, desc[UR10][R24.64+0xc8] ;  /* 0x0000c80a180e7981 */ /* 0x000f68000c1e1900 */
[----:B------:R-:W5:Y:S04]  /*0710*/  LDG.E R15, desc[UR10][R24.64+0xcc] ;  /* 0x0000cc0a180f7981 */ /* 0x000f68000c1e1900 */
        /* <DEDUP_REMOVED lines=8> */
[----:B------:R0:W-:Y:S02]  /*07a0*/  STS.128 [UR4+0x50], R4 ;  /* 0x00005004ff007988 */ /* 0x0001e40008000c04 */
[----:B0-----:R0:W-:Y:S08]  /*07b0*/  F2I.TRUNC.NTZ R4, R26 ;  /* 0x0000001a00047305 */ /* 0x0011f0000020f100 */
[----:B------:R1:W-:Y:S01]  /*07c0*/  F2I.TRUNC.NTZ R5, R27 ;  /* 0x0000001b00057305 */ /* 0x0003e2000020f100 */
[----:B0-----:R-:W4:Y:S07]  /*07d0*/  LDG.E R26, desc[UR10][R24.64+0xf0] ;  /* 0x0000f00a181a7981 */ /* 0x001f2e000c1e1900 */
[----:B------:R0:W-:Y:S01]  /*07e0*/  F2I.TRUNC.NTZ R6, R28 ;  /* 0x0000001c00067305 */ /* 0x0001e2000020f100 */
[----:B-1----:R-:W4:Y:S07]  /*07f0*/  LDG.E R27, desc[UR10][R24.64+0xf4] ;  /* 0x0000f40a181b7981 */ /* 0x002f2e000c1e1900 */
[----:B------:R1:W-:Y:S01]  /*0800*/  F2I.TRUNC.NTZ R7, R29 ;  /* 0x0000001d00077305 */ /* 0x0003e2000020f100 */
[----:B0-----:R-:W4:Y:S04]  /*0810*/  LDG.E R28, desc[UR10][R24.64+0xf8] ;  /* 0x0000f80a181c7981 */ /* 0x001f28000c1e1900 */
[----:B-1----:R-:W4:Y:S03]  /*0820*/  LDG.E R29, desc[UR10][R24.64+0xfc] ;  /* 0x0000fc0a181d7981 */ /* 0x002f26000c1e1900 */
[----:B--2---:R0:W-:Y:S02]  /*0830*/  F2I.TRUNC.NTZ R10, R3 ;  /* 0x00000003000a7305 */ /* 0x0041e4000020f100 */
[----:B0-----:R-:W2:Y:S06]  /*0840*/  LDG.E R3, desc[UR10][R24.64+0x108] ;  /* 0x0001080a18037981 */ /* 0x001eac000c1e1900 */
[----:B-----5:R-:W-:Y:S08]  /*0850*/  F2I.TRUNC.NTZ R8, R8 ;  /* 0x0000000800087305 */ /* 0x020ff0000020f100 */
[----:B------:R-:W-:Y:S08]  /*0860*/  F2I.TRUNC.NTZ R9, R9 ;  /* 0x0000000900097305 */ /* 0x000ff0000020f100 */
[----:B------:R-:W0:Y:S08]  /*0870*/  F2I.TRUNC.NTZ R11, R11 ;  /* 0x0000000b000b7305 */ /* 0x000e30000020f100 */
[----:B------:R-:W-:Y:S08]  /*0880*/  F2I.TRUNC.NTZ R12, R12 ;  /* 0x0000000c000c7305 */ /* 0x000ff0000020f100 */
[----:B------:R-:W-:Y:S08]  /*0890*/  F2I.TRUNC.NTZ R13, R13 ;  /* 0x0000000d000d7305 */ /* 0x000ff0000020f100 */
[----:B------:R-:W-:Y:S08]  /*08a0*/  F2I.TRUNC.NTZ R14, R14 ;  /* 0x0000000e000e7305 */ /* 0x000ff0000020f100 */
[----:B------:R-:W1:Y:S08]  /*08b0*/  F2I.TRUNC.NTZ R15, R15 ;  /* 0x0000000f000f7305 */ /* 0x000e70000020f100 */
[----:B---3--:R-:W-:Y:S08]  /*08c0*/  F2I.TRUNC.NTZ R16, R16 ;  /* 0x0000001000107305 */ /* 0x008ff0000020f100 */
[----:B------:R-:W-:Y:S08]  /*08d0*/  F2I.TRUNC.NTZ R17, R17 ;  /* 0x0000001100117305 */ /* 0x000ff0000020f100 */
[----:B------:R-:W-:Y:S08]  /*08e0*/  F2I.TRUNC.NTZ R18, R18 ;  /* 0x0000001200127305 */ /* 0x000ff0000020f100 */
[----:B------:R-:W3:Y:S08]  /*08f0*/  F2I.TRUNC.NTZ R19, R19 ;  /* 0x0000001300137305 */ /* 0x000ef0000020f100 */
[----:B----4-:R-:W-:Y:S08]  /*0900*/  F2I.TRUNC.NTZ R20, R20 ;  /* 0x0000001400147305 */ /* 0x010ff0000020f100 */
[----:B------:R-:W-:Y:S08]  /*0910*/  F2I.TRUNC.NTZ R21, R21 ;  /* 0x0000001500157305 */ /* 0x000ff0000020f100 */
[----:B------:R-:W-:Y:S08]  /*0920*/  F2I.TRUNC.NTZ R22, R22 ;  /* 0x0000001600167305 */ /* 0x000ff0000020f100 */
[----:B------:R-:W4:Y:S01]  /*0930*/  F2I.TRUNC.NTZ R23, R23 ;  /* 0x0000001700177305 */ /* 0x000f22000020f100 */
[----:B0-----:R0:W-:Y:S04]  /*0940*/  STS.128 [UR4+0xb0], R8 ;  /* 0x0000b008ff007988 */ /* 0x0011e80008000c04 */
[----:B-1----:R1:W-:Y:S04]  /*0950*/  STS.128 [UR4+0xc0], R12 ;  /* 0x0000c00cff007988 */ /* 0x0023e80008000c04 */
[----:B---3--:R3:W-:Y:S04]  /*0960*/  STS.128 [UR4+0xd0], R16 ;  /* 0x0000d010ff007988 */ /* 0x0087e80008000c04 */
[----:B----4-:R4:W-:Y:S04]  /*0970*/  STS.128 [UR4+0xe0], R20 ;  /* 0x0000e014ff007988 */ /* 0x0109e80008000c04 */
[----:B0-----:R-:W5:Y:S04]  /*0980*/  LDG.E R8, desc[UR10][R24.64+0x100] ;  /* 0x0001000a18087981 */ /* 0x001f68000c1e1900 */
[----:B------:R-:W5:Y:S04]  /*0990*/  LDG.E R9, desc[UR10][R24.64+0x104] ;  /* 0x0001040a18097981 */ /* 0x000f68000c1e1900 */
[----:B------:R-:W5:Y:S04]  /*09a0*/  LDG.E R11, desc[UR10][R24.64+0x10c] ;  /* 0x00010c0a180b7981 */ /* 0x000f68000c1e1900 */
[----:B-1----:R-:W5:Y:S04]  /*09b0*/  LDG.E R12, desc[UR10][R24.64+0x110] ;  /* 0x0001100a180c7981 */ /* 0x002f68000c1e1900 */
        /* <DEDUP_REMOVED lines=10> */
[----:B------:R-:W4:Y:S01]  /*0a60*/  LDG.E R23, desc[UR10][R24.64+0x13c] ;  /* 0x00013c0a18177981 */ /* 0x000f22000c1e1900 */
[----:B--2---:R0:W-:Y:S03]  /*0a70*/  F2I.TRUNC.NTZ R10, R3 ;  /* 0x00000003000a7305 */ /* 0x0041e6000020f100 */
[----:B------:R1:W-:Y:S04]  /*0a80*/  STS.128 [UR4+0xa0], R4 ;  /* 0x0000a004ff007988 */ /* 0x0003e80008000c04 */
[----:B0-----:R-:W2:Y:S01]  /*0a90*/  LDG.E R3, desc[UR10][R24.64+0x158] ;  /* 0x0001580a18037981 */ /* 0x001ea2000c1e1900 */
[----:B-1----:R0:W-:Y:S08]  /*0aa0*/  F2I.TRUNC.NTZ R4, R26 ;  /* 0x0000001a00047305 */ /* 0x0021f0000020f100 */
[----:B------:R1:W-:Y:S01]  /*0ab0*/  F2I.TRUNC.NTZ R5, R27 ;  /* 0x0000001b00057305 */ /* 0x0003e2000020f100 */
[----:B0-----:R-:W2:Y:S07]  /*0ac0*/  LDG.E R26, desc[UR10][R24.64+0x140] ;  /* 0x0001400a181a7981 */ /* 0x001eae000c1e1900 */
[----:B------:R0:W-:Y:S01]  /*0ad0*/  F2I.TRUNC.NTZ R6, R28 ;  /* 0x0000001c00067305 */ /* 0x0001e2000020f100 */
[----:B-1----:R-:W2:Y:S07]  /*0ae0*/  LDG.E R27, desc[UR10][R24.64+0x144] ;  /* 0x0001440a181b7981 */ /* 0x002eae000c1e1900 */
[----:B------:R1:W-:Y:S01]  /*0af0*/  F2I.TRUNC.NTZ R7, R29 ;  /* 0x0000001d00077305 */ /* 0x0003e2000020f100 */
[----:B0-----:R-:W2:Y:S04]  /*0b00*/  LDG.E R28, desc[UR10][R24.64+0x148] ;  /* 0x0001480a181c7981 */ /* 0x001ea8000c1e1900 */
[----:B-1----:R-:W2:Y:S03]  /*0b10*/  LDG.E R29, desc[UR10][R24.64+0x14c] ;  /* 0x00014c0a181d7981 */ /* 0x002ea6000c1e1900 */
        /* <DEDUP_REMOVED lines=42> */
[----:B------:R1:W1:Y:S01]  /*0dc0*/  F2I.TRUNC.NTZ R7, R29 ;  /* 0x0000001d00077305 */ /* 0x000262000020f100 */
[----:B0-----:R-:W2:Y:S04]  /*0dd0*/  LDG.E R28, desc[UR10][R24.64+0x1a0] ;  /* 0x0001a00a181c7981 */ /* 0x001ea8000c1e1900 */
[----:B-1----:R-:W2:Y:S04]  /*0de0*/  LDG.E R29, desc[UR10][R24.64+0x19c] ;  /* 0x00019c0a181d7981 */ /* 0x002ea8000c1e1900 */
[----:B------:R0:W-:Y:S04]  /*0df0*/  STS.128 [UR4+0x140], R4 ;  /* 0x00014004ff007988 */ /* 0x0001e80008000c04 */
[----:B0-----:R-:W2:Y:S04]  /*0e00*/  LDG.E R4, desc[UR10][R24.64+0x190] ;  /* 0x0001900a18047981 */ /* 0x001ea8000c1e1900 */
[----:B------:R-:W2:Y:S04]  /*0e10*/  LDG.E R5, desc[UR10][R24.64+0x194] ;  /* 0x0001940a18057981 */ /* 0x000ea8000c1e1900 */
[----:B------:R-:W2:Y:S01]  /*0e20*/  LDG.E R6, desc[UR10][R24.64+0x198] ;  /* 0x0001980a18067981 */ /* 0x000ea2000c1e1900 */
        /* <DEDUP_REMOVED lines=33> */
[----:B--2---:R-:W-:Y:S08]  /*1040*/  F2I.TRUNC.NTZ R27, R27 ;  /* 0x0000001b001b7305 */ /* 0x004ff0000020f100 */
[----:B------:R-:W-:Y:S08]  /*1050*/  F2I.TRUNC.NTZ R4, R4 ;  /* 0x0000000400047305 */ /* 0x000ff0000020f100 */
[----:B------:R-:W-:Y:S08]  /*1060*/  F2I.TRUNC.NTZ R5, R5 ;  /* 0x0000000500057305 */ /* 0x000ff0000020f100 */
[----:B------:R-:W-:Y:S08]  /*1070*/  F2I.TRUNC.NTZ R6, R6 ;  /* 0x0000000600067305 */ /* 0x000ff0000020f100 */
[----:B------:R-:W0:Y:S08]  /*1080*/  F2I.TRUNC.NTZ R7, R29 ;  /* 0x0000001d00077305 */ /* 0x000e30000020f100 */
[----:B------:R-:W-:Y:S08]  /*1090*/  F2I.TRUNC.NTZ R8, R28 ;  /* 0x0000001c00087305 */ /* 0x000ff0000020f100 */
[----:B------:R-:W-:Y:S08]  /*10a0*/  F2I.TRUNC.NTZ R9, R3 ;  /* 0x0000000300097305 */ /* 0x000ff0000020f100 */
[----:B------:R-:W1:Y:S01]  /*10b0*/  F2I.TRUNC.NTZ R26, R26 ;  /* 0x0000001a001a7305 */ /* 0x000e62000020f100 */
[----:B0-----:R2:W-:Y:S04]  /*10c0*/  STS.128 [UR4+0x190], R4 ;  /* 0x00019004ff007988 */ /* 0x0015e80008000c04 */
[----:B-1----:R2:W-:Y:S03]  /*10d0*/  STS.64 [UR4+0x1e0], R26 ;  /* 0x0001e01aff007988 */ /* 0x0025e60008000a04 */
[----:B-----5:R-:W-:Y:S08]  /*10e0*/  F2I.TRUNC.NTZ R10, R10 ;  /* 0x0000000a000a7305 */ /* 0x020ff0000020f100 */
        /* <DEDUP_REMOVED lines=16> */
[----:B----4-:R2:W-:Y:S02]  /*11f0*/  STS.128 [UR4+0x1d0], R20 ;  /* 0x0001d014ff007988 */ /* 0x0105e40008000c04 */
.L_x_1:
[----:B------:R-:W-:Y:S05]  /*1200*/  BSYNC.RECONVERGENT B0 ;  /* 0x0000000000007941 */ /* 0x000fea0003800200 */
.L_x_0:
[----:B------:R-:W1:Y:S08]  /*1210*/  S2UR UR4, SR_CTAID.Y ;  /* 0x00000000000479c3 */ /* 0x000e700000002600 */
[----:B------:R-:W-:Y:S08]  /*1220*/  BAR.SYNC.DEFER_BLOCKING 0x0 ;  /* 0x0000000000007b1d */ /* 0x000ff00000010000 */
[----:B------:R-:W3:Y:S01]  /*1230*/  LDC R3, c[0x0][0x360] ;  /* 0x0000d800ff037b82 */ /* 0x000ee20000000800 */
[----:B------:R-:W1:Y:S07]  /*1240*/  LDCU UR5, c[0x0][0x364] ;  /* 0x00006c80ff0577ac */ /* 0x000e6e0008000800 */
[----:B------:R-:W3:Y:S08]  /*1250*/  S2UR UR6, SR_CTAID.X ;  /* 0x00000000000679c3 */ /* 0x000ef00000002500 */
[----:B--2---:R-:W2:Y:S01]  /*1260*/  LDC.64 R10, c[0x0][0x398] ;  /* 0x0000e600ff0a7b82 */ /* 0x004ea20000000a00 */
[----:B-1----:R-:W-:-:S06]  /*1270*/  UIMAD UR4, UR4, UR5, URZ ;  /* 0x00000005040472a4 */ /* 0x002fcc000f8e02ff */
[----:B0-----:R-:W-:Y:S02]  /*1280*/  VIADD R4, R0, UR4 ;  /* 0x0000000400047c36 */ /* 0x001fe40008000000 */
[----:B---3--:R-:W-:-:S03]  /*1290*/  IMAD R3, R3, UR6, R2 ;  /* 0x0000000603037c24 */ /* 0x008fc6000f8e0202 */
[----:B--2---:R-:W-:-:S04]  /*12a0*/  ISETP.GE.AND P0, PT, R4, R11, PT ;  /* 0x0000000b0400720c */ /* 0x004fc80003f06270 */
[----:B------:R-:W-:-:S13]  /*12b0*/  ISETP.GE.OR P0, PT, R3, R10, P0 ;  /* 0x0000000a0300720c */ /* 0x000fda0000706670 */
[----:B------:R-:W-:Y:S05]  /*12c0*/  @P0 EXIT ;  /* 0x000000000000094d */ /* 0x000fea0003800000 */
[----:B------:R-:W0:Y:S01]  /*12d0*/  LDCU UR5, c[0x0][0x3a0] ;  /* 0x00007400ff0577ac */ /* 0x000e220008000800 */
[----:B------:R1:W-:Y:S01]  /*12e0*/  STL.64 [R1], RZ ;  /* 0x000000ff01007387 */ /* 0x0003e20000100a00 */
[----:B------:R-:W-:-:S03]  /*12f0*/  HFMA2 R2, -RZ, RZ, 0, 0 ;  /* 0x00000000ff027431 */ /* 0x000fc600000001ff */
[----:B------:R1:W-:Y:S04]  /*1300*/  STL.64 [R1+0x8], RZ ;  /* 0x000008ff01007387 */ /* 0x0003e80000100a00 */
[----:B------:R1:W-:Y:S04]  /*1310*/  STL.64 [R1+0x10], RZ ;  /* 0x000010ff01007387 */ /* 0x0003e80000100a00 */
[----:B------:R1:W-:Y:S04]  /*1320*/  STL.64 [R1+0x18], RZ ;  /* 0x000018ff01007387 */ /* 0x0003e80000100a00 */
[----:B------:R1:W-:Y:S01]  /*1330*/  STL.64 [R1+0x20], RZ ;  /* 0x000020ff01007387 */ /* 0x0003e20000100a00 */
[----:B0-----:R-:W-:-:S03]  /*1340*/  ULEA.HI UR5, UR5, UR5, URZ, 0x1 ;  /* 0x0000000505057291 */ /* 0x001fc6000f8f08ff */
[----:B------:R1:W-:Y:S01]  /*1350*/  STL.64 [R1+0x28], RZ ;  /* 0x000028ff01007387 */ /* 0x0003e20000100a00 */
[----:B------:R-:W-:-:S03]  /*1360*/  USHF.R.S32.HI UR5, URZ, 0x1, UR5 ;  /* 0x00000001ff057899 */ /* 0x000fc60008011405 */
[----:B------:R1:W-:Y:S01]  /*1370*/  STL.64 [R1+0x30], RZ ;  /* 0x000030ff01007387 */ /* 0x0003e20000100a00 */
[----:B------:R-:W-:-:S03]  /*1380*/  UIADD3 UR6, UPT, UPT, -UR5, URZ, URZ ;  /* 0x000000ff05067290 */ /* 0x000fc6000fffe1ff */
[----:B------:R1:W-:Y:S01]  /*1390*/  STL [R1+0x38], RZ ;  /* 0x000038ff01007387 */ /* 0x0003e20000100800 */
[----:B------:R-:W-:-:S09]  /*13a0*/  UISETP.GE.AND UP0, UPT, UR6, UR5, UPT ;  /* 0x000000050600728c */ /* 0x000fd2000bf06270 */
[----:B-1----:R-:W-:Y:S05]  /*13b0*/  BRA.U UP0, `(.L_x_2) ;  /* 0x0000001100147547 */ /* 0x002fea000b800000 */
[----:B------:R-:W-:Y:S01]  /*13c0*/  IMAD.U32 R5, RZ, RZ, UR4 ;  /* 0x00000004ff057e24 */ /* 0x000fe2000f8e00ff */
[----:B------:R-:W-:-:S04]  /*13d0*/  UMOV UR4, UR6 ;  /* 0x0000000600047c82 */ /* 0x000fc80008000000 */
[----:B------:R-:W-:-:S04]  /*13e0*/  IADD3 R5, PT, PT, R5, -UR5, R0 ;  /* 0x8000000505057c10 */ /* 0x000fc8000fffe000 */
[C---:B------:R-:W-:Y:S01]  /*13f0*/  IADD3 R2, PT, PT, R5.reuse, 0x3, RZ ;  /* 0x0000000305027810 */ /* 0x040fe20007ffe0ff */
[C---:B------:R-:W-:Y:S01]  /*1400*/  VIADD R0, R5.reuse, 0x2 ;  /* 0x0000000205007836 */ /* 0x040fe20000000000 */
[C---:B------:R-:W-:Y:S01]  /*1410*/  IADD3 R8, PT, PT, R5.reuse, 0x6, RZ ;  /* 0x0000000605087810 */ /* 0x040fe20007ffe0ff */
[C---:B------:R-:W-:Y:S02]  /*1420*/  VIADD R6, R5.reuse, 0x4 ;  /* 0x0000000405067836 */ /* 0x040fe40000000000 */
[C---:B------:R-:W-:Y:S02]  /*1430*/  VIADD R7, R5.reuse, 0x5 ;  /* 0x0000000505077836 */ /* 0x040fe40000000000 */
[C---:B------:R-:W-:Y:S02]  /*1440*/  VIADD R9, R5.reuse, 0x7 ;  /* 0x0000000705097836 */ /* 0x040fe40000000000 */
[-C--:B------:R-:W-:Y:S02]  /*1450*/  IMAD R12, R5, R10.reuse, R10 ;  /* 0x0000000a050c7224 */ /* 0x080fe400078e020a */
[----:B------:R-:W-:-:S02]  /*1460*/  IMAD R0, R0, R10, R3 ;  /* 0x0000000a00007224 */ /* 0x000fc400078e0203 */
[-CC-:B------:R-:W-:Y:S02]  /*1470*/  IMAD R2, R2, R10.reuse, R3.reuse ;  /* 0x0000000a02027224 */ /* 0x180fe400078e0203 */
[-CC-:B------:R-:W-:Y:S02]  /*1480*/  IMAD R6, R6, R10.reuse, R3.reuse ;  /* 0x0000000a06067224 */ /* 0x180fe400078e0203 */
[-CC-:B------:R-:W-:Y:S02]  /*1490*/  IMAD R7, R7, R10.reuse, R3.reuse ;  /* 0x0000000a07077224 */ /* 0x180fe400078e0203 */
[-CC-:B------:R-:W-:Y:S02]  /*14a0*/  IMAD R8, R8, R10.reuse, R3.reuse ;  /* 0x0000000a08087224 */ /* 0x180fe400078e0203 */
[-CC-:B------:R-:W-:Y:S02]  /*14b0*/  IMAD R9, R9, R10.reuse, R3.reuse ;  /* 0x0000000a09097224 */ /* 0x180fe400078e0203 */
[----:B------:R-:W-:-:S02]  /*14c0*/  IMAD R10, R5, R10, R3 ;  /* 0x0000000a050a7224 */ /* 0x000fc400078e0203 */
[----:B------:R-:W-:-:S07]  /*14d0*/  IMAD.IADD R11, R3, 0x1, R12 ;  /* 0x00000001030b7824 */ /* 0x000fce00078e020c */
.L_x_11:
[----:B0-----:R-:W0:Y:S01]  /*14e0*/  LDCU UR6, c[0x0][0x398] ;  /* 0x00007300ff0677ac */ /* 0x001e220008000800 */
[----:B------:R-:W-:Y:S01]  /*14f0*/  IADD3 R13, PT, PT, R3, UR4, RZ ;  /* 0x00000004030d7c10 */ /* 0x000fe2000fffe0ff */
[----:B------:R-:W-:-:S04]  /*1500*/  ULEA UR7, -UR5, URZ, 0x1 ;  /* 0x000000ff05077291 */ /* 0x000fc8000f8e09ff */
[----:B------:R-:W-:Y:S01]  /*1510*/  UISETP.GT.U32.AND UP0, UPT, UR7, -0x8, UPT ;  /* 0xfffffff80700788c */ /* 0x000fe2000bf04070 */
[----:B0-----:R-:W-:Y:S01]  /*1520*/  IMAD.U32 R22, RZ, RZ, UR6 ;  /* 0x00000006ff167e24 */ /* 0x001fe2000f8e00ff */
[----:B------:R-:W-:-:S04]  /*1530*/  UIADD3 UR6, UPT, UPT, -UR5, URZ, URZ ;  /* 0x000000ff05067290 */ /* 0x000fc8000fffe1ff */
[----:B------:R-:W-:-:S04]  /*1540*/  ISETP.GE.AND P0, PT, R13, R22, PT ;  /* 0x000000160d00720c */ /* 0x000fc80003f06270 */
[----:B------:R-:W-:Y:S01]  /*1550*/  ISETP.GT.AND P0, PT, R13, -0x1, !P0 ;  /* 0xffffffff0d00780c */ /* 0x000fe20004704270 */
[----:B-12---:R-:W-:-:S12]  /*1560*/  BRA.U UP0, `(.L_x_3) ;  /* 0x0000000500d07547 */ /* 0x006fd8000b800000 */
[----:B------:R-:W-:Y:S01]  /*1570*/  UIADD3 UR6, UPT, UPT, UR5, UR5, URZ ;  /* 0x0000000505067290 */ /* 0x000fe2000fffe0ff */
[----:B------:R-:W-:Y:S01]  /*1580*/  VIADD R18, R11, UR4 ;  /* 0x000000040b127c36 */ /* 0x000fe20008000000 */
[----:B------:R-:W-:Y:S01]  /*1590*/  IADD3 R12, PT, PT, R0, UR4, RZ ;  /* 0x00000004000c7c10 */ /* 0x000fe2000fffe0ff */
[----:B------:R-:W-:Y:S01]  /*15a0*/  VIADD R13, R2, UR4 ;  /* 0x00000004020d7c36 */ /* 0x000fe20008000000 */
[----:B------:R-:W-:Y:S01]  /*15b0*/  ULOP3.LUT UR6, UR6, 0xfffffff8, URZ, 0xc0, !UPT ;  /* 0xfffffff806067892 */ /* 0x000fe2000f8ec0ff */
[----:B------:R-:W-:Y:S01]  /*15c0*/  VIADD R17, R6, UR4 ;  /* 0x0000000406117c36 */ /* 0x000fe20008000000 */
[----:B------:R-:W-:Y:S01]  /*15d0*/  IADD3 R19, PT, PT, R7, UR4, RZ ;  /* 0x0000000407137c10 */ /* 0x000fe2000fffe0ff */
[----:B------:R-:W-:Y:S01]  /*15e0*/  VIADD R21, R8, UR4 ;  /* 0x0000000408157c36 */ /* 0x000fe20008000000 */
[----:B------:R-:W-:Y:S01]  /*15f0*/  IADD3 R16, PT, PT, R10, UR4, RZ ;  /* 0x000000040a107c10 */ /* 0x000fe2000fffe0ff */
[----:B------:R-:W-:Y:S01]  /*1600*/  VIADD R23, R9, UR4 ;  /* 0x0000000409177c36 */ /* 0x000fe20008000000 */
[----:B------:R-:W-:Y:S01]  /*1610*/  UIADD3 UR7, UPT, UPT, -UR5, 0x3, URZ ;  /* 0x0000000305077890 */ /* 0x000fe2000fffe1ff */
[----:B------:R-:W-:Y:S01]  /*1620*/  IMAD.MOV.U32 R20, RZ, RZ, R5 ;  /* 0x000000ffff147224 */ /* 0x000fe200078e0005 */
[----:B------:R-:W0:Y:S01]  /*1630*/  LDCU UR8, c[0x0][0x39c] ;  /* 0x00007380ff0877ac */ /* 0x000e220008000800 */
[----:B------:R-:W-:-:S12]  /*1640*/  UIADD3 UR6, UPT, UPT, -UR6, URZ, URZ ;  /* 0x000000ff06067290 */ /* 0x000fd8000fffe1ff */
.L_x_4:
[----:B0-----:R-:W-:-:S04]  /*1650*/  ISETP.GE.AND P2, PT, R20, UR8, PT ;  /* 0x0000000814007c0c */ /* 0x001fc8000bf46270 */
[----:B------:R-:W-:-:S04]  /*1660*/  ISETP.GT.AND P2, PT, R20, -0x1, !P2 ;  /* 0xffffffff1400780c */ /* 0x000fc80005744270 */
[----:B------:R-:W-:-:S13]  /*1670*/  PLOP3.LUT P2, PT, P0, P2, PT, 0x80, 0x8 ;  /* 0x000000000008781c */ /* 0x000fda0000745070 */
[----:B------:R-:W0:Y:S02]  /*1680*/  @P2 LDC.64 R14, c[0x0][0x380] ;  /* 0x0000e000ff0e2b82 */ /* 0x000e240000000a00 */
[----:B01----:R-:W-:-:S06]  /*1690*/  @P2 IMAD.WIDE R26, R16, 0x4, R14 ;  /* 0x00000004101a2825 */ /* 0x003fcc00078e020e */
[----:B------:R-:W2:Y:S01]  /*16a0*/  @P2 LDG.E R26, desc[UR10][R26.64] ;  /* 0x0000000a1a1a2981 */ /* 0x000ea2000c1e1900 */
[----:B------:R-:W-:-:S05]  /*16b0*/  VIADD R14, R20, 0x1 ;  /* 0x00000001140e7836 */ /* 0x000fca0000000000 */
[----:B------:R-:W-:-:S04]  /*16c0*/  ISETP.GE.AND P3, PT, R14, UR8, PT ;  /* 0x000000080e007c0c */ /* 0x000fc8000bf66270 */
[----:B------:R-:W-:-:S04]  /*16d0*/  ISETP.GT.AND P3, PT, R14, -0x1, !P3 ;  /* 0xffffffff0e00780c */ /* 0x000fc80005f64270 */
[----:B------:R-:W-:-:S13]  /*16e0*/  PLOP3.LUT P3, PT, P0, P3, PT, 0x80, 0x8 ;  /* 0x000000000008781c */ /* 0x000fda0000767070 */
[----:B------:R-:W0:Y:S02]  /*16f0*/  @P3 LDC.64 R14, c[0x0][0x380] ;  /* 0x0000e000ff0e3b82 */ /* 0x000e240000000a00 */
[----:B0-----:R-:W-:-:S05]  /*1700*/  @P3 IMAD.WIDE R24, R18, 0x4, R14 ;  /* 0x0000000412183825 */ /* 0x001fca00078e020e */
[----:B------:R0:W3:Y:S01]  /*1710*/  @P3 LDG.E R28, desc[UR10][R24.64] ;  /* 0x0000000a181c3981 */ /* 0x0000e2000c1e1900 */
[----:B--2---:R-:W-:-:S05]  /*1720*/  @P2 LEA R29, R26, R1, 0x2 ;  /* 0x000000011a1d2211 */ /* 0x004fca00078e10ff */
[----:B------:R-:W0:Y:S01]  /*1730*/  @P2 LDL R22, [R29] ;  /* 0x000000001d162983 */ /* 0x000e220000100800 */
[----:B------:R-:W-:-:S05]  /*1740*/  VIADD R14, R20, 0x2 ;  /* 0x00000002140e7836 */ /* 0x000fca0000000000 */
[----:B------:R-:W-:-:S04]  /*1750*/  ISETP.GE.AND P1, PT, R14, UR8, PT ;  /* 0x000000080e007c0c */ /* 0x000fc8000bf26270 */
[----:B------:R-:W-:-:S04]  /*1760*/  ISETP.GT.AND P1, PT, R14, -0x1, !P1 ;  /* 0xffffffff0e00780c */ /* 0x000fc80004f24270 */
[----:B------:R-:W-:-:S13]  /*1770*/  PLOP3.LUT P1, PT, P0, P1, PT, 0x80, 0x8 ;  /* 0x000000000008781c */ /* 0x000fda0000723070 */
[----:B------:R-:W1:Y:S02]  /*1780*/  @P1 LDC.64 R14, c[0x0][0x380] ;  /* 0x0000e000ff0e1b82 */ /* 0x000e640000000a00 */
[----:B-1----:R-:W-:-:S06]  /*1790*/  @P1 IMAD.WIDE R26, R12, 0x4, R14 ;  /* 0x000000040c1a1825 */ /* 0x002fcc00078e020e */
[----:B------:R-:W2:Y:S01]  /*17a0*/  @P1 LDG.E R26, desc[UR10][R26.64] ;  /* 0x0000000a1a1a1981 */ /* 0x000ea2000c1e1900 */
[----:B0-----:R-:W-:Y:S01]  /*17b0*/  @P2 VIADD R24, R22, 0x1 ;  /* 0x0000000116182836 */ /* 0x001fe20000000000 */
[----:B---3--:R-:W-:-:S04]  /*17c0*/  @P3 LEA R22, R28, R1, 0x2 ;  /* 0x000000011c163211 */ /* 0x008fc800078e10ff */
[----:B------:R2:W-:Y:S04]  /*17d0*/  @P2 STL [R29], R24 ;  /* 0x000000181d002387 */ /* 0x0005e80000100800 */
[----:B------:R-:W3:Y:S01]  /*17e0*/  @P3 LDL R28, [R22] ;  /* 0x00000000161c3983 */ /* 0x000ee20000100800 */
[----:B------:R-:W-:-:S05]  /*17f0*/  VIADD R14, R20, 0x3 ;  /* 0x00000003140e7836 */ /* 0x000fca0000000000 */
[----:B------:R-:W-:-:S04]  /*1800*/  ISETP.GE.AND P2, PT, R14, UR8, PT ;  /* 0x000000080e007c0c */ /* 0x000fc8000bf46270 */
[----:B------:R-:W-:-:S04]  /*1810*/  ISETP.GT.AND P2, PT, R14, -0x1, !P2 ;  /* 0xffffffff0e00780c */ /* 0x000fc80005744270 */
[----:B------:R-:W-:-:S13]  /*1820*/  PLOP3.LUT P2, PT, P0, P2, PT, 0x80, 0x8 ;  /* 0x000000000008781c */ /* 0x000fda0000745070 */
[----:B------:R-:W0:Y:S01]  /*1830*/  @P2 LDC.64 R14, c[0x0][0x380] ;  /* 0x0000e000ff0e2b82 */ /* 0x000e220000000a00 */
[----:B--2---:R-:W-:Y:S01]  /*1840*/  @P1 LEA R29, R26, R1, 0x2 ;  /* 0x000000011a1d1211 */ /* 0x004fe200078e10ff */
[----:B0-----:R-:W-:-:S06]  /*1850*/  @P2 IMAD.WIDE R24, R13, 0x4, R14 ;  /* 0x000000040d182825 */ /* 0x001fcc00078e020e */
[----:B------:R-:W2:Y:S01]  /*1860*/  @P2 LDG.E R25, desc[UR10][R24.64] ;  /* 0x0000000a18192981 */ /* 0x000ea2000c1e1900 */
[----:B---3--:R-:W-:-:S05]  /*1870*/  @P3 VIADD R28, R28, 0x1 ;  /* 0x000000011c1c3836 */ /* 0x008fca0000000000 */
        /* <DEDUP_REMOVED lines=8> */
[----:B---3--:R-:W-:Y:S02]  /*1900*/  @P1 VIADD R24, R26, 0x1 ;  /* 0x000000011a181836 */ /* 0x008fe40000000000 */
[----:B0-----:R-:W-:-:S03]  /*1910*/  @P3 IMAD.WIDE R26, R17, 0x4, R14 ;  /* 0x00000004111a3825 */ /* 0x001fc600078e020e */
[----:B------:R0:W-:Y:S04]  /*1920*/  @P1 STL [R29], R24 ;  /* 0x000000181d001387 */ /* 0x0001e80000100800 */
[----:B------:R-:W2:Y:S04]  /*1930*/  @P2 LDL R28, [R22] ;  /* 0x00000000161c2983 */ /* 0x000ea80000100800 */
[----:B------:R2:W3:Y:S01]  /*1940*/  @P3 LDG.E R26, desc[UR10][R26.64] ;  /* 0x0000000a1a1a3981 */ /* 0x0004e2000c1e1900 */
[----:B------:R-:W-:-:S05]  /*1950*/  VIADD R14, R20, 0x5 ;  /* 0x00000005140e7836 */ /* 0x000fca0000000000 */
[----:B------:R-:W-:-:S04]  /*1960*/  ISETP.GE.AND P1, PT, R14, UR8, PT ;  /* 0x000000080e007c0c */ /* 0x000fc8000bf26270 */
[----:B------:R-:W-:-:S04]  /*1970*/  ISETP.GT.AND P1, PT, R14, -0x1, !P1 ;  /* 0xffffffff0e00780c */ /* 0x000fc80004f24270 */
[----:B------:R-:W-:-:S13]  /*1980*/  PLOP3.LUT P1, PT, P0, P1, PT, 0x80, 0x8 ;  /* 0x000000000008781c */ /* 0x000fda0000723070 */
[----:B------:R-:W0:Y:S02]  /*1990*/  @P1 LDC.64 R14, c[0x0][0x380] ;  /* 0x0000e000ff0e1b82 */ /* 0x000e240000000a00 */
[----:B0-----:R-:W-:-:S06]  /*19a0*/  @P1 IMAD.WIDE R24, R19, 0x4, R14 ;  /* 0x0000000413181825 */ /* 0x001fcc00078e020e */
[----:B------:R-:W4:Y:S01]  /*19b0*/  @P1 LDG.E R24, desc[UR10][R24.64] ;  /* 0x0000000a18181981 */ /* 0x000f22000c1e1900 */
[----:B--2---:R-:W-:Y:S01]  /*19c0*/  @P2 VIADD R27, R28, 0x1 ;  /* 0x000000011c1b2836 */ /* 0x004fe20000000000 */
[----:B---3--:R-:W-:-:S04]  /*19d0*/  @P3 LEA R28, R26, R1, 0x2 ;  /* 0x000000011a1c3211 */ /* 0x008fc800078e10ff */
[----:B------:R0:W-:Y:S04]  /*19e0*/  @P2 STL [R22], R27 ;  /* 0x0000001b16002387 */ /* 0x0001e80000100800 */
[----:B------:R-:W2:Y:S01]  /*19f0*/  @P3 LDL R26, [R28] ;  /* 0x000000001c1a3983 */ /* 0x000ea20000100800 */
[----:B------:R-:W-:-:S05]  /*1a00*/  VIADD R14, R20, 0x6 ;  /* 0x00000006140e7836 */ /* 0x000fca0000000000 */
[----:B------:R-:W-:-:S04]  /*1a10*/  ISETP.GE.AND P2, PT, R14, UR8, PT ;  /* 0x000000080e007c0c */ /* 0x000fc8000bf46270 */
[----:B------:R-:W-:-:S04]  /*1a20*/  ISETP.GT.AND P2, PT, R14, -0x1, !P2 ;  /* 0xffffffff0e00780c */ /* 0x000fc80005744270 */
[----:B------:R-:W-:-:S13]  /*1a30*/  PLOP3.LUT P2, PT, P0, P2, PT, 0x80, 0x8 ;  /* 0x000000000008781c */ /* 0x000fda0000745070 */
[----:B------:R-:W1:Y:S01]  /*1a40*/  @P2 LDC.64 R14, c[0x0][0x380] ;  /* 0x0000e000ff0e2b82 */ /* 0x000e620000000a00 */
[----:B--2---:R-:W-:Y:S01]  /*1a50*/  @P3 VIADD R29, R26, 0x1 ;  /* 0x000000011a1d3836 */ /* 0x004fe20000000000 */
[----:B----4-:R-:W-:Y:S01]  /*1a60*/  @P1 LEA R26, R24, R1, 0x2 ;  /* 0x00000001181a1211 */ /* 0x010fe200078e10ff */
[----:B-1----:R-:W-:-:S03]  /*1a70*/  @P2 IMAD.WIDE R24, R21, 0x4, R14 ;  /* 0x0000000415182825 */ /* 0x002fc600078e020e */
[----:B------:R1:W-:Y:S04]  /*1a80*/  @P3 STL [R28], R29 ;  /* 0x0000001d1c003387 */ /* 0x0003e80000100800 */
[----:B0-----:R-:W2:Y:S04]  /*1a90*/  @P1 LDL R22, [R26] ;  /* 0x000000001a161983 */ /* 0x001ea80000100800 */
[----:B------:R-:W1:Y:S01]  /*1aa0*/  @P2 LDG.E R24, desc[UR10][R24.64] ;  /* 0x0000000a18182981 */ /* 0x000e62000c1e1900 */
[----:B------:R-:W-:-:S05]  /*1ab0*/  VIADD R14, R20, 0x7 ;  /* 0x00000007140e7836 */ /* 0x000fca0000000000 */
[----:B------:R-:W-:-:S04]  /*1ac0*/  ISETP.GE.AND P3, PT, R14, UR8, PT ;  /* 0x000000080e007c0c */ /* 0x000fc8000bf66270 */
[----:B------:R-:W-:-:S04]  /*1ad0*/  ISETP.GT.AND P3, PT, R14, -0x1, !P3 ;  /* 0xffffffff0e00780c */ /* 0x000fc80005f64270 */
[----:B------:R-:W-:-:S13]  /*1ae0*/  PLOP3.LUT P3, PT, P0, P3, PT, 0x80, 0x8 ;  /* 0x000000000008781c */ /* 0x000fda0000767070 */
[----:B------:R-:W0:Y:S02]  /*1af0*/  @P3 LDC.64 R14, c[0x0][0x380] ;  /* 0x0000e000ff0e3b82 */ /* 0x000e240000000a00 */
[----:B0-----:R-:W-:-:S06]  /*1b00*/  @P3 IMAD.WIDE R14, R23, 0x4, R14 ;  /* 0x00000004170e3825 */ /* 0x001fcc00078e020e */
[----:B------:R-:W3:Y:S01]  /*1b10*/  @P3 LDG.E R14, desc[UR10][R14.64] ;  /* 0x0000000a0e0e3981 */ /* 0x000ee2000c1e1900 */
[----:B--2---:R-:W-:Y:S01]  /*1b20*/  @P1 VIADD R27, R22, 0x1 ;  /* 0x00000001161b1836 */ /* 0x004fe20000000000 */
[----:B-1----:R-:W-:-:S04]  /*1b30*/  @P2 LEA R28, R24, R1, 0x2 ;  /* 0x00000001181c2211 */ /* 0x002fc800078e10ff */
[----:B------:R1:W-:Y:S04]  /*1b40*/  @P1 STL [R26], R27 ;  /* 0x0000001b1a001387 */ /* 0x0003e80000100800 */
[----:B------:R-:W2:Y:S01]  /*1b50*/  @P2 LDL R22, [R28] ;  /* 0x000000001c162983 */ /* 0x000ea20000100800 */
[----:B---3--:R-:W-:Y:S02]  /*1b60*/  @P3 IMAD R24, R14, 0x4, R1 ;  /* 0x000000040e183824 */ /* 0x008fe400078e0201 */
[----:B--2---:R-:W-:Y:S02]  /*1b70*/  @P2 VIADD R25, R22, 0x1 ;  /* 0x0000000116192836 */ /* 0x004fe40000000000 */
[----:B------:R-:W0:Y:S03]  /*1b80*/  LDC R22, c[0x0][0x398] ;  /* 0x0000e600ff167b82 */ /* 0x000e260000000800 */
[----:B------:R1:W-:Y:S04]  /*1b90*/  @P2 STL [R28], R25 ;  /* 0x000000191c002387 */ /* 0x0003e80000100800 */
[----:B------:R-:W2:Y:S01]  /*1ba0*/  @P3 LDL R29, [R24] ;  /* 0x00000000181d3983 */ /* 0x000ea20000100800 */
[----:B------:R-:W-:-:S04]  /*1bb0*/  UIADD3 UR6, UPT, UPT, UR6, 0x8, URZ ;  /* 0x0000000806067890 */ /* 0x000fc8000fffe0ff */
[----:B------:R-:W-:Y:S01]  /*1bc0*/  UISETP.NE.AND UP0, UPT, UR6, URZ, UPT ;  /* 0x000000ff0600728c */ /* 0x000fe2000bf05270 */
[----:B------:R-:W-:Y:S01]  /*1bd0*/  VIADD R20, R20, 0x8 ;  /* 0x0000000814147836 */ /* 0x000fe20000000000 */
[----:B------:R-:W-:Y:S01]  /*1be0*/  UIADD3 UR7, UPT, UPT, UR7, 0x8, URZ ;  /* 0x0000000807077890 */ /* 0x000fe2000fffe0ff */
[C---:B0-----:R-:W-:Y:S01]  /*1bf0*/  IMAD R16, R22.reuse, 0x8, R16 ;  /* 0x0000000816107824 */ /* 0x041fe200078e0210 */
[C---:B------:R-:W-:Y:S01]  /*1c00*/  LEA R18, R22.reuse, R18, 0x3 ;  /* 0x0000001216127211 */ /* 0x040fe200078e18ff */
[C---:B------:R-:W-:Y:S01]  /*1c10*/  IMAD R12, R22.reuse, 0x8, R12 ;  /* 0x00000008160c7824 */ /* 0x040fe200078e020c */
[C---:B------:R-:W-:Y:S01]  /*1c20*/  LEA R17, R22.reuse, R17, 0x3 ;  /* 0x0000001116117211 */ /* 0x040fe200078e18ff */
[C---:B------:R-:W-:Y:S01]  /*1c30*/  IMAD R13, R22.reuse, 0x8, R13 ;  /* 0x00000008160d7824 */ /* 0x040fe200078e020d */
[C---:B------:R-:W-:Y:S01]  /*1c40*/  LEA R23, R22.reuse, R23, 0x3 ;  /* 0x0000001716177211 */ /* 0x040fe200078e18ff */
[C---:B------:R-:W-:Y:S02]  /*1c50*/  IMAD R19, R22.reuse, 0x8, R19 ;  /* 0x0000000816137824 */ /* 0x040fe400078e0213 */
[----:B------:R-:W-:Y:S01]  /*1c60*/  IMAD R21, R22, 0x8, R21 ;  /* 0x0000000816157824 */ /* 0x000fe200078e0215 */
[----:B--2---:R-:W-:-:S05]  /*1c70*/  @P3 IADD3 R29, PT, PT, R29, 0x1, RZ ;  /* 0x000000011d1d3810 */ /* 0x004fca0007ffe0ff */
[----:B------:R1:W-:Y:S01]  /*1c80*/  @P3 STL [R24], R29 ;  /* 0x0000001d18003387 */ /* 0x0003e20000100800 */
[----:B------:R-:W-:Y:S05]  /*1c90*/  BRA.U UP0, `(.L_x_4) ;  /* 0xfffffff9006c7547 */ /* 0x000fea000b83ffff */
[----:B------:R-:W-:-:S12]  /*1ca0*/  UIADD3 UR6, UPT, UPT, UR7, -0x3, URZ ;  /* 0xfffffffd07067890 */ /* 0x000fd8000fffe0ff */
.L_x_3:
[----:B------:R-:W-:-:S04]  /*1cb0*/  UIADD3 UR7, UPT, UPT, UR5, UR5, URZ ;  /* 0x0000000505077290 */ /* 0x000fc8000fffe0ff */
[----:B------:R-:W-:-:S04]  /*1cc0*/  ULOP3.LUT UR7, UR7, 0x7, URZ, 0xc0, !UPT ;  /* 0x0000000707077892 */ /* 0x000fc8000f8ec0ff */
[----:B------:R-:W-:-:S09]  /*1cd0*/  UISETP.NE.AND UP0, UPT, UR7, URZ, UPT ;  /* 0x000000ff0700728c */ /* 0x000fd2000bf05270 */
[----:B------:R-:W-:Y:S05]  /*1ce0*/  BRA.U !UP0, `(.L_x_5) ;  /* 0x0000000508b87547 */ /* 0x000fea000b800000 */
[----:B------:R-:W-:Y:S01]  /*1cf0*/  UIADD3 UR7, UPT, UPT, UR7, -0x1, URZ ;  /* 0xffffffff07077890 */ /* 0x000fe2000fffe0ff */
[----:B------:R-:W-:-:S03]  /*1d00*/  VIADD R15, R3, UR4 ;  /* 0x00000004030f7c36 */ /* 0x000fc60008000000 */
[----:B------:R-:W-:-:S09]  /*1d10*/  UISETP.GE.U32.AND UP0, UPT, UR7, 0x3, UPT ;  /* 0x000000030700788c */ /* 0x000fd2000bf06070 */
[----:B------:R-:W-:Y:S05]  /*1d20*/  BRA.U !UP0, `(.L_x_6) ;  /* 0x0000000108d47547 */ /* 0x000fea000b800000 */
[----:B------:R-:W0:Y:S01]  /*1d30*/  LDCU UR7, c[0x0][0x39c] ;  /* 0x00007380ff0777ac */ /* 0x000e220008000800 */
[----:B------:R-:W-:-:S05]  /*1d40*/  VIADD R14, R4, UR6 ;  /* 0x00000006040e7c36 */ /* 0x000fca0008000000 */
[----:B0-----:R-:W-:-:S04]  /*1d50*/  ISETP.GE.AND P1, PT, R14, UR7, PT ;  /* 0x000000070e007c0c */ /* 0x001fc8000bf26270 */
[----:B------:R-:W-:-:S04]  /*1d60*/  ISETP.GT.AND P1, PT, R14, -0x1, !P1 ;  /* 0xffffffff0e00780c */ /* 0x000fc80004f24270 */
[----:B------:R-:W-:-:S13]  /*1d70*/  PLOP3.LUT P1, PT, P0, P1, PT, 0x80, 0x8 ;  /* 0x000000000008781c */ /* 0x000fda0000723070 */
[----:B------:R-:W0:Y:S01]  /*1d80*/  @P1 LDC.64 R12, c[0x0][0x380] ;  /* 0x0000e000ff0c1b82 */ /* 0x000e220000000a00 */
[----:B------:R-:W-:-:S04]  /*1d90*/  @P1 IMAD R19, R14, R22, R15 ;  /* 0x000000160e131224 */ /* 0x000fc800078e020f */
[----:B0-----:R-:W-:-:S06]  /*1da0*/  @P1 IMAD.WIDE R18, R19, 0x4, R12 ;  /* 0x0000000413121825 */ /* 0x001fcc00078e020c */
[----:B------:R-:W2:Y:S01]  /*1db0*/  @P1 LDG.E R18, desc[UR10][R18.64] ;  /* 0x0000000a12121981 */ /* 0x000ea2000c1e1900 */
[----:B------:R-:W-:-:S04]  /*1dc0*/  IADD3 R17, PT, PT, R14, 0x1, RZ ;  /* 0x000000010e117810 */ /* 0x000fc80007ffe0ff */
[----:B------:R-:W-:-:S04]  /*1dd0*/  ISETP.GE.AND P2, PT, R17, UR7, PT ;  /* 0x0000000711007c0c */ /* 0x000fc8000bf46270 */
[----:B------:R-:W-:-:S04]  /*1de0*/  ISETP.GT.AND P2, PT, R17, -0x1, !P2 ;  /* 0xffffffff1100780c */ /* 0x000fc80005744270 */
[----:B------:R-:W-:-:S13]  /*1df0*/  PLOP3.LUT P2, PT, P0, P2, PT, 0x80, 0x8 ;  /* 0x000000000008781c */ /* 0x000fda0000745070 */
[----:B------:R-:W0:Y:S01]  /*1e00*/  @P2 LDC.64 R12, c[0x0][0x380] ;  /* 0x0000e000ff0c2b82 */ /* 0x000e220000000a00 */
[----:B------:R-:W-:-:S04]  /*1e10*/  @P2 IMAD R17, R17, R22, R15 ;  /* 0x0000001611112224 */ /* 0x000fc800078e020f */
[----:B0-----:R-:W-:-:S06]  /*1e20*/  @P2 IMAD.WIDE R16, R17, 0x4, R12 ;  /* 0x0000000411102825 */ /* 0x001fcc00078e020c */
[----:B------:R-:W3:Y:S01]  /*1e30*/  @P2 LDG.E R16, desc[UR10][R16.64] ;  /* 0x0000000a10102981 */ /* 0x000ee2000c1e1900 */
[----:B--2---:R-:W-:-:S05]  /*1e40*/  @P1 IMAD R20, R18, 0x4, R1 ;  /* 0x0000000412141824 */ /* 0x004fca00078e0201 */
[----:B------:R-:W2:Y:S01]  /*1e50*/  @P1 LDL R21, [R20] ;  /* 0x0000000014151983 */ /* 0x000ea20000100800 */
[----:B------:R-:W-:-:S05]  /*1e60*/  VIADD R19, R14, 0x2 ;  /* 0x000000020e137836 */ /* 0x000fca0000000000 */
[----:B------:R-:W-:-:S04]  /*1e70*/  ISETP.GE.AND P3, PT, R19, UR7, PT ;  /* 0x0000000713007c0c */ /* 0x000fc8000bf66270 */
[----:B------:R-:W-:-:S04]  /*1e80*/  ISETP.GT.AND P3, PT, R19, -0x1, !P3 ;  /* 0xffffffff1300780c */ /* 0x000fc80005f64270 */
[----:B------:R-:W-:-:S13]  /*1e90*/  PLOP3.LUT P3, PT, P0, P3, PT, 0x80, 0x8 ;  /* 0x000000000008781c */ /* 0x000fda0000767070 */
[----:B------:R-:W0:Y:S01]  /*1ea0*/  @P3 LDC.64 R12, c[0x0][0x380] ;  /* 0x0000e000ff0c3b82 */ /* 0x000e220000000a00 */
[----:B------:R-:W-:Y:S02]  /*1eb0*/  @P3 IMAD R19, R19, R22, R15 ;  /* 0x0000001613133224 */ /* 0x000fe400078e020f */
[----:B---3--:R-:W-:Y:S02]  /*1ec0*/  @P2 IMAD R18, R16, 0x4, R1 ;  /* 0x0000000410122824 */ /* 0x008fe400078e0201 */
[----:B0-----:R-:W-:-:S06]  /*1ed0*/  @P3 IMAD.WIDE R12, R19, 0x4, R12 ;  /* 0x00000004130c3825 */ /* 0x001fcc00078e020c */
[----:B------:R-:W3:Y:S01]  /*1ee0*/  @P3 LDG.E R12, desc[UR10][R12.64] ;  /* 0x0000000a0c0c3981 */ /* 0x000ee2000c1e1900 */
[----:B--2---:R-:W-:-:S05]  /*1ef0*/  @P1 IADD3 R21, PT, PT, R21, 0x1, RZ ;  /* 0x0000000115151810 */ /* 0x004fca0007ffe0ff */
[----:B------:R0:W-:Y:S04]  /*1f00*/  @P1 STL [R20], R21 ;  /* 0x0000001514001387 */ /* 0x0001e80000100800 */
[----:B------:R-:W2:Y:S02]  /*1f10*/  @P2 LDL R16, [R18] ;  /* 0x0000000012102983 */ /* 0x000ea40000100800 */
[----:B--2---:R-:W-:Y:S01]  /*1f20*/  @P2 VIADD R17, R16, 0x1 ;  /* 0x0000000110112836 */ /* 0x004fe20000000000 */
[----:B---3--:R-:W-:-:S04]  /*1f30*/  @P3 LEA R16, R12, R1, 0x2 ;  /* 0x000000010c103211 */ /* 0x008fc800078e10ff */
[----:B------:R0:W-:Y:S04]  /*1f40*/  @P2 STL [R18], R17 ;  /* 0x0000001112002387 */ /* 0x0001e80000100800 */
[----:B------:R-:W2:Y:S01]  /*1f50*/  @P3 LDL R19, [R16] ;  /* 0x0000000010133983 */ /* 0x000ea20000100800 */
[----:B------:R-:W-:-:S05]  /*1f60*/  VIADD R14, R14, 0x3 ;  /* 0x000000030e0e7836 */ /* 0x000fca0000000000 */
[----:B------:R-:W-:-:S04]  /*1f70*/  ISETP.GE.AND P1, PT, R14, UR7, PT ;  /* 0x000000070e007c0c */ /* 0x000fc8000bf26270 */
[----:B------:R-:W-:-:S04]  /*1f80*/  ISETP.GT.AND P1, PT, R14, -0x1, !P1 ;  /* 0xffffffff0e00780c */ /* 0x000fc80004f24270 */
[----:B------:R-:W-:Y:S01]  /*1f90*/  PLOP3.LUT P1, PT, P0, P1, PT, 0x80, 0x8 ;  /* 0x000000000008781c */ /* 0x000fe20000723070 */
[----:B------:R-:W-:Y:S01]  /*1fa0*/  UIADD3 UR6, UPT, UPT, UR6, 0x4, URZ ;  /* 0x0000000406067890 */ /* 0x000fe2000fffe0ff */
[----:B------:R-:W-:Y:S01]  /*1fb0*/  BSSY.RECONVERGENT B0, `(.L_x_6) ;  /* 0x000000c000007945 */ /* 0x000fe20003800200 */
[----:B--2---:R-:W-:-:S05]  /*1fc0*/  @P3 VIADD R19, R19, 0x1 ;  /* 0x0000000113133836 */ /* 0x004fca0000000000 */
[----:B------:R0:W-:Y:S05]  /*1fd0*/  @P3 STL [R16], R19 ;  /* 0x0000001310003387 */ /* 0x0001ea0000100800 */
[----:B------:R-:W-:Y:S05]  /*1fe0*/  @!P1 BRA `(.L_x_7) ;  /* 0x0000000000209947 */ /* 0x000fea0003800000 */
[----:B------:R-:W2:Y:S01]  /*1ff0*/  LDC.64 R12, c[0x0][0x380] ;  /* 0x0000e000ff0c7b82 */ /* 0x000ea20000000a00 */
[----:B0-----:R-:W-:-:S04]  /*2000*/  IMAD R17, R14, R22, R15 ;  /* 0x000000160e117224 */ /* 0x001fc800078e020f */
[----:B--2---:R-:W-:-:S06]  /*2010*/  IMAD.WIDE R12, R17, 0x4, R12 ;  /* 0x00000004110c7825 */ /* 0x004fcc00078e020c */
[----:B------:R-:W2:Y:S02]  /*2020*/  LDG.E R12, desc[UR10][R12.64] ;  /* 0x0000000a0c0c7981 */ /* 0x000ea4000c1e1900 */
[----:B--2---:R-:W-:-:S05]  /*2030*/  LEA R14, R12, R1, 0x2 ;  /* 0x000000010c0e7211 */ /* 0x004fca00078e10ff */
[----:B------:R-:W2:Y:S02]  /*2040*/  LDL R16, [R14] ;  /* 0x000000000e107983 */ /* 0x000ea40000100800 */
[----:B--2---:R-:W-:-:S05]  /*2050*/  VIADD R17, R16, 0x1 ;  /* 0x0000000110117836 */ /* 0x004fca0000000000 */
[----:B------:R2:W-:Y:S02]  /*2060*/  STL [R14], R17 ;  /* 0x000000110e007387 */ /* 0x0005e40000100800 */
.L_x_7:
[----:B------:R-:W-:Y:S05]  /*2070*/  BSYNC.RECONVERGENT B0 ;  /* 0x0000000000007941 */ /* 0x000fea0003800200 */
.L_x_6:
[----:B------:R-:W-:-:S04]  /*2080*/  UIADD3 UR7, UPT, UPT, UR5, UR5, URZ ;  /* 0x0000000505077290 */ /* 0x000fc8000fffe0ff */
[----:B------:R-:W-:-:S09]  /*2090*/  ULOP3.LUT UP0, UR8, UR7, 0x3, URZ, 0xc0, !UPT ;  /* 0x0000000307087892 */ /* 0x000fd2000f80c0ff */
[----:B------:R-:W-:Y:S05]  /*20a0*/  BRA.U !UP0, `(.L_x_5) ;  /* 0x0000000108c87547 */ /* 0x000fea000b800000 */
[----:B------:R-:W-:-:S09]  /*20b0*/  UISETP.NE.AND UP0, UPT, UR8, 0x1, UPT ;  /* 0x000000010800788c */ /* 0x000fd2000bf05270 */
[----:B------:R-:W-:Y:S05]  /*20c0*/  BRA.U !UP0, `(.L_x_8) ;  /* 0x0000000108747547 */ /* 0x000fea000b800000 */
[----:B------:R-:W3:Y:S01]  /*20d0*/  LDCU UR8, c[0x0][0x39c] ;  /* 0x00007380ff0877ac */ /* 0x000ee20008000800 */
[----:B0-----:R-:W-:-:S05]  /*20e0*/  VIADD R18, R4, UR6 ;  /* 0x0000000604127c36 */ /* 0x001fca0008000000 */
[----:B---3--:R-:W-:-:S04]  /*20f0*/  ISETP.GE.AND P1, PT, R18, UR8, PT ;  /* 0x0000000812007c0c */ /* 0x008fc8000bf26270 */
[----:B------:R-:W-:-:S04]  /*2100*/  ISETP.GT.AND P1, PT, R18, -0x1, !P1 ;  /* 0xffffffff1200780c */ /* 0x000fc80004f24270 */
[----:B------:R-:W-:-:S13]  /*2110*/  PLOP3.LUT P1, PT, P0, P1, PT, 0x80, 0x8 ;  /* 0x000000000008781c */ /* 0x000fda0000723070 */
[----:B------:R-:W0:Y:S01]  /*2120*/  @P1 LDC.64 R12, c[0x0][0x380] ;  /* 0x0000e000ff0c1b82 */ /* 0x000e220000000a00 */
[----:B--2---:R-:W-:-:S04]  /*2130*/  @P1 IMAD R17, R18, R22, R15 ;  /* 0x0000001612111224 */ /* 0x004fc800078e020f */
[----:B0-----:R-:W-:-:S06]  /*2140*/  @P1 IMAD.WIDE R12, R17, 0x4, R12 ;  /* 0x00000004110c1825 */ /* 0x001fcc00078e020c */
[----:B------:R-:W2:Y:S02]  /*2150*/  @P1 LDG.E R12, desc[UR10][R12.64] ;  /* 0x0000000a0c0c1981 */ /* 0x000ea4000c1e1900 */
[----:B--2---:R-:W-:-:S05]  /*2160*/  @P1 LEA R14, R12, R1, 0x2 ;  /* 0x000000010c0e1211 */ /* 0x004fca00078e10ff */
[----:B------:R-:W2:Y:S01]  /*2170*/  @P1 LDL R16, [R14] ;  /* 0x000000000e101983 */ /* 0x000ea20000100800 */
[----:B------:R-:W-:Y:S01]  /*2180*/  VIADD R18, R18, 0x1 ;  /* 0x0000000112127836 */ /* 0x000fe20000000000 */
[----:B------:R-:W-:Y:S01]  /*2190*/  UIADD3 UR6, UPT, UPT, UR6, 0x2, URZ ;  /* 0x0000000206067890 */ /* 0x000fe2000fffe0ff */
[----:B------:R-:W-:Y:S03]  /*21a0*/  BSSY.RECONVERGENT B0, `(.L_x_8) ;  /* 0x000000f000007945 */ /* 0x000fe60003800200 */
[----:B------:R-:W-:-:S04]  /*21b0*/  ISETP.GE.AND P2, PT, R18, UR8, PT ;  /* 0x0000000812007c0c */ /* 0x000fc8000bf46270 */
[----:B------:R-:W-:-:S04]  /*21c0*/  ISETP.GT.AND P2, PT, R18, -0x1, !P2 ;  /* 0xffffffff1200780c */ /* 0x000fc80005744270 */
[----:B------:R-:W-:Y:S01]  /*21d0*/  PLOP3.LUT P2, PT, P0, P2, PT, 0x80, 0x8 ;  /* 0x000000000008781c */ /* 0x000fe20000745070 */
[----:B--2---:R-:W-:-:S05]  /*21e0*/  @P1 VIADD R17, R16, 0x1 ;  /* 0x0000000110111836 */ /* 0x004fca0000000000 */
[----:B------:R0:W-:Y:S07]  /*21f0*/  @P1 STL [R14], R17 ;  /* 0x000000110e001387 */ /* 0x0001ee0000100800 */
        /* <DEDUP_REMOVED lines=9> */
.L_x_9:
[----:B------:R-:W-:Y:S05]  /*2290*/  BSYNC.RECONVERGENT B0 ;  /* 0x0000000000007941 */ /* 0x000fea0003800200 */
.L_x_8:
[----:B------:R-:W-:-:S04]  /*22a0*/  ULOP3.LUT UR7, UR7, 0x1, URZ, 0xc0, !UPT ;  /* 0x0000000107077892 */ /* 0x000fc8000f8ec0ff */
[----:B------:R-:W-:-:S09]  /*22b0*/  UISETP.NE.U32.AND UP0, UPT, UR7, 0x1, UPT ;  /* 0x000000010700788c */ /* 0x000fd2000bf05070 */
[----:B------:R-:W-:Y:S05]  /*22c0*/  BRA.U UP0, `(.L_x_5) ;  /* 0x0000000100407547 */ /* 0x000fea000b800000 */
[----:B------:R-:W3:Y:S01]  /*22d0*/  LDCU UR7, c[0x0][0x39c] ;  /* 0x00007380ff0777ac */ /* 0x000ee20008000800 */
[----:B0-2---:R-:W-:Y:S01]  /*22e0*/  VIADD R14, R4, UR6 ;  /* 0x00000006040e7c36 */ /* 0x005fe20008000000 */
[----:B------:R-:W-:Y:S04]  /*22f0*/  BSSY.RECONVERGENT B0, `(.L_x_5) ;  /* 0x000000d000007945 */ /* 0x000fe80003800200 */
[----:B---3--:R-:W-:-:S04]  /*2300*/  ISETP.GE.AND P1, PT, R14, UR7, PT ;  /* 0x000000070e007c0c */ /* 0x008fc8000bf26270 */
[----:B------:R-:W-:-:S04]  /*2310*/  ISETP.GT.AND P1, PT, R14, -0x1, !P1 ;  /* 0xffffffff0e00780c */ /* 0x000fc80004f24270 */
[----:B------:R-:W-:-:S13]  /*2320*/  PLOP3.LUT P1, PT, P0, P1, PT, 0x80, 0x8 ;  /* 0x000000000008781c */ /* 0x000fda0000723070 */
[----:B------:R-:W-:Y:S05]  /*2330*/  @!P1 BRA `(.L_x_10) ;  /* 0x0000000000209947 */ /* 0x000fea0003800000 */
[----:B------:R-:W0:Y:S01]  /*2340*/  LDC.64 R12, c[0x0][0x380] ;  /* 0x0000e000ff0c7b82 */ /* 0x000e220000000a00 */
[----:B------:R-:W-:-:S04]  /*2350*/  IMAD R15, R14, R22, R15 ;  /* 0x000000160e0f7224 */ /* 0x000fc800078e020f */
[----:B0-----:R-:W-:-:S06]  /*2360*/  IMAD.WIDE R12, R15, 0x4, R12 ;  /* 0x000000040f0c7825 */ /* 0x001fcc00078e020c */
[----:B------:R-:W2:Y:S02]  /*2370*/  LDG.E R12, desc[UR10][R12.64] ;  /* 0x0000000a0c0c7981 */ /* 0x000ea4000c1e1900 */
[----:B--2---:R-:W-:-:S05]  /*2380*/  LEA R14, R12, R1, 0x2 ;  /* 0x000000010c0e7211 */ /* 0x004fca00078e10ff */
[----:B------:R-:W2:Y:S02]  /*2390*/  LDL R15, [R14] ;  /* 0x000000000e0f7983 */ /* 0x000ea40000100800 */
[----:B--2---:R-:W-:-:S05]  /*23a0*/  VIADD R15, R15, 0x1 ;  /* 0x000000010f0f7836 */ /* 0x004fca0000000000 */
[----:B------:R0:W-:Y:S02]  /*23b0*/  STL [R14], R15 ;  /* 0x0000000f0e007387 */ /* 0x0001e40000100800 */
.L_x_10:
[----:B------:R-:W-:Y:S05]  /*23c0*/  BSYNC.RECONVERGENT B0 ;  /* 0x0000000000007941 */ /* 0x000fea0003800200 */
.L_x_5:
[----:B------:R-:W-:-:S04]  /*23d0*/  UIADD3 UR4, UPT, UPT, UR4, 0x1, URZ ;  /* 0x0000000104047890 */ /* 0x000fc8000fffe0ff */
[----:B------:R-:W-:-:S09]  /*23e0*/  UISETP.NE.AND UP0, UPT, UR4, UR5, UPT ;  /* 0x000000050400728c */ /* 0x000fd2000bf05270 */
[----:B------:R-:W-:Y:S05]  /*23f0*/  BRA.U UP0, `(.L_x_11) ;  /* 0xfffffff100387547 */ /* 0x000fea000b83ffff */
[----:B------:R3:W5:Y:S02]  /*2400*/  LDL R2, [R1] ;  /* 0x0000000001027983 */ /* 0x0007640000100800 */
.L_x_2:
[----:B------:R-:W4:Y:S01]  /*2410*/  S2UR UR6, SR_CgaCtaId ;  /* 0x00000000000679c3 */ /* 0x000f220000008800 */
[----:B------:R-:W0:Y:S01]  /*2420*/  LDCU UR4, c[0x0][0x3a0] ;  /* 0x00007400ff0477ac */ /* 0x000e220008000800 */
[----:B-----5:R-:W-:Y:S01]  /*2430*/  ISETP.NE.AND P0, PT, R2, RZ, PT ;  /* 0x000000ff0200720c */ /* 0x020fe20003f05270 */
[----:B------:R-:W-:Y:S01]  /*2440*/  BSSY.RECONVERGENT B2, `(.L_x_12) ;  /* 0x000001b000027945 */ /* 0x000fe20003800200 */
[----:B------:R-:W-:Y:S01]  /*2450*/  IMAD.MOV.U32 R6, RZ, RZ, RZ ;  /* 0x000000ffff067224 */ /* 0x000fe200078e00ff */
[----:B------:R-:W-:Y:S01]  /*2460*/  UMOV UR5, 0x400 ;  /* 0x0000040000057882 */ /* 0x000fe20000000000 */
[----:B0-----:R-:W-:Y:S02]  /*2470*/  UIMAD UR4, UR4, UR4, URZ ;  /* 0x00000004040472a4 */ /* 0x001fe4000f8e02ff */
[----:B----4-:R-:W-:-:S04]  /*2480*/  ULEA UR5, UR6, UR5, 0x18 ;  /* 0x0000000506057291 */ /* 0x010fc8000f8ec0ff */
[----:B------:R-:W-:Y:S01]  /*2490*/  I2FP.F32.U32 R5, UR4 ;  /* 0x0000000400057c45 */ /* 0x000fe20008201000 */
[----:B------:R-:W-:Y:S02]  /*24a0*/  ULEA UR6, UR4, UR5, 0x2 ;  /* 0x0000000504067291 */ /* 0x000fe4000f8e10ff */
[----:B------:R-:W-:Y:S10]  /*24b0*/  @!P0 BRA `(.L_x_13) ;  /* 0x00000000004c8947 */ /* 0x000ff40003800000 */
[----:B------:R-:W0:Y:S01]  /*24c0*/  MUFU.RCP R6, R5 ;  /* 0x0000000500067308 */ /* 0x000e220000001000 */
[----:B------:R-:W-:Y:S01]  /*24d0*/  I2FP.F32.S32 R0, R2 ;  /* 0x0000000200007245 */ /* 0x000fe20000201400 */
[----:B------:R-:W-:Y:S06]  /*24e0*/  BSSY.RECONVERGENT B3, `(.L_x_14) ;  /* 0x000000a000037945 */ /* 0x000fec0003800200 */
[----:B------:R-:W4:Y:S01]  /*24f0*/  FCHK P0, R0, R5 ;  /* 0x0000000500007302 */ /* 0x000f220000000000 */
[----:B0-----:R-:W-:-:S04]  /*2500*/  FFMA R7, -R5, R6, 1 ;  /* 0x3f80000005077423 */ /* 0x001fc80000000106 */
[----:B------:R-:W-:-:S04]  /*2510*/  FFMA R7, R6, R7, R6 ;  /* 0x0000000706077223 */ /* 0x000fc80000000006 */
[----:B------:R-:W-:-:S04]  /*2520*/  FFMA R6, R0, R7, RZ ;  /* 0x0000000700067223 */ /* 0x000fc800000000ff */
[----:B------:R-:W-:-:S04]  /*2530*/  FFMA R8, -R5, R6, R0 ;  /* 0x0000000605087223 */ /* 0x000fc80000000100 */
[----:B------:R-:W-:Y:S01]  /*2540*/  FFMA R7, R7, R8, R6 ;  /* 0x0000000807077223 */ /* 0x000fe20000000006 */
[----:B----4-:R-:W-:Y:S06]  /*2550*/  @!P0 BRA `(.L_x_15) ;  /* 0x0000000000088947 */ /* 0x010fec0003800000 */
[----:B------:R-:W-:-:S07]  /*2560*/  MOV R8, 0x2580 ;  /* 0x0000258000087802 */ /* 0x000fce0000000f00 */
[----:B-123--:R-:W-:Y:S05]  /*2570*/  CALL.REL.NOINC `($__internal_0_$__cuda_sm3x_div_rn_noftz_f32_slowpath) ;  /* 0x0000001400b47944 */ /* 0x00efea0003c00000 */
.L_x_15:
[----:B------:R-:W-:Y:S05]  /*2580*/  BSYNC.RECONVERGENT B3 ;  /* 0x0000000000037941 */ /* 0x000fea0003800200 */
.L_x_14:
[----:B------:R-:W-:Y:S01]  /*2590*/  LEA R2, R2, UR5, 0x2 ;  /* 0x0000000502027c11 */ /* 0x000fe2000f8e10ff */
[----:B------:R-:W-:Y:S05]  /*25a0*/  LDS R9, [UR6] ;  /* 0x00000006ff097984 */ /* 0x000fea0008000800 */
[----:B------:R-:W0:Y:S02]  /*25b0*/  LDS R2, [R2] ;  /* 0x0000000002027984 */ /* 0x000e240000000800 */
[----:B0-----:R-:W-:-:S04]  /*25c0*/  IADD3 R0, PT, PT, R2, -R9, RZ ;  /* 0x8000000902007210 */ /* 0x001fc80007ffe0ff */
[----:B------:R-:W-:-:S05]  /*25d0*/  I2FP.F32.S32 R0, R0 ;  /* 0x0000000000007245 */ /* 0x000fca0000201400 */
[----:B------:R-:W-:-:S07]  /*25e0*/  FFMA R6, R0, R7, RZ ;  /* 0x0000000700067223 */ /* 0x000fce00000000ff */
.L_x_13:
[----:B------:R-:W-:Y:S05]  /*25f0*/  BSYNC.RECONVERGENT B2 ;  /* 0x0000000000027941 */ /* 0x000fea0003800200 */
.L_x_12:
[----:B------:R-:W4:Y:S01]  /*2600*/  LDL R2, [R1+0x4] ;  /* 0x0000040001027983 */ /* 0x000f220000100800 */
[----:B------:R-:W-:Y:S01]  /*2610*/  BSSY.RECONVERGENT B2, `(.L_x_16) ;  /* 0x0000017000027945 */ /* 0x000fe20003800200 */
[----:B----4-:R-:W-:-:S13]  /*2620*/  ISETP.NE.AND P0, PT, R2, RZ, PT ;  /* 0x000000ff0200720c */ /* 0x010fda0003f05270 */
[----:B------:R-:W-:Y:S05]  /*2630*/  @!P0 BRA `(.L_x_17) ;  /* 0x0000000000508947 */ /* 0x000fea0003800000 */
        /* <DEDUP_REMOVED lines=10> */
[----:B------:R-:W-:Y:S01]  /*26e0*/  IMAD.MOV.U32 R0, RZ, RZ, R8 ;  /* 0x000000ffff007224 */ /* 0x000fe200078e0008 */
[----:B------:R-:W-:-:S07]  /*26f0*/  MOV R8, 0x2710 ;  /* 0x0000271000087802 */ /* 0x000fce0000000f00 */
[----:B-123--:R-:W-:Y:S05]  /*2700*/  CALL.REL.NOINC `($__internal_0_$__cuda_sm3x_div_rn_noftz_f32_slowpath) ;  /* 0x0000001400507944 */ /* 0x00efea0003c00000 */
.L_x_19:
[----:B------:R-:W-:Y:S05]  /*2710*/  BSYNC.RECONVERGENT B3 ;  /* 0x0000000000037941 */ /* 0x000fea0003800200 */
.L_x_18:
[----:B------:R-:W-:Y:S01]  /*2720*/  LEA R2, R2, UR5, 0x2 ;  /* 0x0000000502027c11 */ /* 0x000fe2000f8e10ff */
[----:B------:R-:W-:Y:S05]  /*2730*/  LDS R9, [UR6] ;  /* 0x00000006ff097984 */ /* 0x000fea0008000800 */
[----:B------:R-:W0:Y:S02]  /*2740*/  LDS R2, [R2] ;  /* 0x0000000002027984 */ /* 0x000e240000000800 */
[----:B0-----:R-:W-:-:S05]  /*2750*/  IMAD.IADD R9, R2, 0x1, -R9 ;  /* 0x0000000102097824 */ /* 0x001fca00078e0a09 */
[----:B------:R-:W-:-:S05]  /*2760*/  I2FP.F32.S32 R9, R9 ;  /* 0x0000000900097245 */ /* 0x000fca0000201400 */
[----:B------:R-:W-:-:S07]  /*2770*/  FFMA R6, R9, R7, R6 ;  /* 0x0000000709067223 */ /* 0x000fce0000000006 */
.L_x_17:
[----:B------:R-:W-:Y:S05]  /*2780*/  BSYNC.RECONVERGENT B2 ;  /* 0x0000000000027941 */ /* 0x000fea0003800200 */
.L_x_16:
        /* <DEDUP_REMOVED lines=14> */
[----:B------:R-:W-:Y:S02]  /*2870*/  MOV R0, R8 ;  /* 0x0000000800007202 */ /* 0x000fe40000000f00 */
[----:B------:R-:W-:-:S07]  /*2880*/  MOV R8, 0x28a0 ;  /* 0x000028a000087802 */ /* 0x000fce0000000f00 */
[----:B-123--:R-:W-:Y:S05]  /*2890*/  CALL.REL.NOINC `($__internal_0_$__cuda_sm3x_div_rn_noftz_f32_slowpath) ;  /* 0x0000001000ec7944 */ /* 0x00efea0003c00000 */
.L_x_23:
[----:B------:R-:W-:Y:S05]  /*28a0*/  BSYNC.RECONVERGENT B3 ;  /* 0x0000000000037941 */ /* 0x000fea0003800200 */
.L_x_22:
[----:B------:R-:W-:Y:S01]  /*28b0*/  LEA R2, R2, UR5, 0x2 ;  /* 0x0000000502027c11 */ /* 0x000fe2000f8e10ff */
[----:B------:R-:W-:Y:S05]  /*28c0*/  LDS R9, [UR6] ;  /* 0x00000006ff097984 */ /* 0x000fea0008000800 */
[----:B------:R-:W0:Y:S02]  /*28d0*/  LDS R2, [R2] ;  /* 0x0000000002027984 */ /* 0x000e240000000800 */
[----:B0-----:R-:W-:-:S05]  /*28e0*/  IMAD.IADD R9, R2, 0x1, -R9 ;  /* 0x0000000102097824 */ /* 0x001fca00078e0a09 */
[----:B------:R-:W-:-:S05]  /*28f0*/  I2FP.F32.S32 R9, R9 ;  /* 0x0000000900097245 */ /* 0x000fca0000201400 */
[----:B------:R-:W-:-:S07]  /*2900*/  FFMA R6, R9, R7, R6 ;  /* 0x0000000709067223 */ /* 0x000fce0000000006 */
.L_x_21:
[----:B------:R-:W-:Y:S05]  /*2910*/  BSYNC.RECONVERGENT B2 ;  /* 0x0000000000027941 */ /* 0x000fea0003800200 */
.L_x_20:
        /* <DEDUP_REMOVED lines=17> */
.L_x_27:
[----:B------:R-:W-:Y:S05]  /*2a30*/  BSYNC.RECONVERGENT B3 ;  /* 0x0000000000037941 */ /* 0x000fea0003800200 */
.L_x_26:
[----:B------:R-:W-:Y:S01]  /*2a40*/  LEA R2, R2, UR5, 0x2 ;  /* 0x0000000502027c11 */ /* 0x000fe2000f8e10ff */
[----:B------:R-:W-:Y:S05]  /*2a50*/  LDS R9, [UR6] ;  /* 0x00000006ff097984 */ /* 0x000fea0008000800 */
[----:B------:R-:W0:Y:S02]  /*2a60*/  LDS R2, [R2] ;  /* 0x0000000002027984 */ /* 0x000e240000000800 */
[----:B0-----:R-:W-:-:S04]  /*2a70*/  IADD3 R9, PT, PT, R2, -R9, RZ ;  /* 0x8000000902097210 */ /* 0x001fc80007ffe0ff */
[----:B------:R-:W-:-:S05]  /*2a80*/  I2FP.F32.S32 R9, R9 ;  /* 0x0000000900097245 */ /* 0x000fca0000201400 */
[----:B------:R-:W-:-:S07]  /*2a90*/  FFMA R6, R9, R7, R6 ;  /* 0x0000000709067223 */ /* 0x000fce0000000006 */
.L_x_25:
[----:B------:R-:W-:Y:S05]  /*2aa0*/  BSYNC.RECONVERGENT B2 ;  /* 0x0000000000027941 */ /* 0x000fea0003800200 */
.L_x_24:
        /* <DEDUP_REMOVED lines=17> */
.L_x_31:
[----:B------:R-:W-:Y:S05]  /*2bc0*/  BSYNC.RECONVERGENT B3 ;  /* 0x0000000000037941 */ /* 0x000fea0003800200 */
.L_x_30:
[----:B------:R-:W-:Y:S01]  /*2bd0*/  LEA R2, R2, UR5, 0x2 ;  /* 0x0000000502027c11 */ /* 0x000fe2000f8e10ff */
[----:B------:R-:W-:Y:S05]  /*2be0*/  LDS R9, [UR6] ;  /* 0x00000006ff097984 */ /* 0x000fea0008000800 */
[----:B------:R-:W0:Y:S02]  /*2bf0*/  LDS R2, [R2] ;  /* 0x0000000002027984 */ /* 0x000e240000000800 */
[----:B0-----:R-:W-:-:S05]  /*2c00*/  IMAD.IADD R9, R2, 0x1, -R9 ;  /* 0x0000000102097824 */ /* 0x001fca00078e0a09 */
[----:B------:R-:W-:-:S05]  /*2c10*/  I2FP.F32.S32 R9, R9 ;  /* 0x0000000900097245 */ /* 0x000fca0000201400 */
[----:B------:R-:W-:-:S07]  /*2c20*/  FFMA R6, R9, R7, R6 ;  /* 0x0000000709067223 */ /* 0x000fce0000000006 */
.L_x_29:
[----:B------:R-:W-:Y:S05]  /*2c30*/  BSYNC.RECONVERGENT B2 ;  /* 0x0000000000027941 */ /* 0x000fea0003800200 */
.L_x_28:
        /* <DEDUP_REMOVED lines=17> */
.L_x_35:
[----:B------:R-:W-:Y:S05]  /*2d50*/  BSYNC.RECONVERGENT B3 ;  /* 0x0000000000037941 */ /* 0x000fea0003800200 */
.L_x_34:
[----:B------:R-:W-:Y:S01]  /*2d60*/  LEA R2, R2, UR5, 0x2 ;  /* 0x0000000502027c11 */ /* 0x000fe2000f8e10ff */
[----:B------:R-:W-:Y:S05]  /*2d70*/  LDS R9, [UR6] ;  /* 0x00000006ff097984 */ /* 0x000fea0008000800 */
[----:B------:R-:W0:Y:S02]  /*2d80*/  LDS R2, [R2] ;  /* 0x0000000002027984 */ /* 0x000e240000000800 */
[----:B0-----:R-:W-:-:S05]  /*2d90*/  IMAD.IADD R9, R2, 0x1, -R9 ;  /* 0x0000000102097824 */ /* 0x001fca00078e0a09 */
[----:B------:R-:W-:-:S05]  /*2da0*/  I2FP.F32.S32 R9, R9 ;  /* 0x0000000900097245 */ /* 0x000fca0000201400 */
[----:B------:R-:W-:-:S07]  /*2db0*/  FFMA R6, R9, R7, R6 ;  /* 0x0000000709067223 */ /* 0x000fce0000000006 */
.L_x_33:
[----:B------:R-:W-:Y:S05]  /*2dc0*/  BSYNC.RECONVERGENT B2 ;  /* 0x0000000000027941 */ /* 0x000fea0003800200 */
.L_x_32:
        /* <DEDUP_REMOVED lines=17> */
.L_x_39:
[----:B------:R-:W-:Y:S05]  /*2ee0*/  BSYNC.RECONVERGENT B3 ;  /* 0x0000000000037941 */ /* 0x000fea0003800200 */
.L_x_38:
[----:B------:R-:W-:Y:S01]  /*2ef0*/  LEA R2, R2, UR5, 0x2 ;  /* 0x0000000502027c11 */ /* 0x000fe2000f8e10ff */
[----:B------:R-:W-:Y:S05]  /*2f00*/  LDS R9, [UR6] ;  /* 0x00000006ff097984 */ /* 0x000fea0008000800 */
[----:B------:R-:W0:Y:S02]  /*2f10*/  LDS R2, [R2] ;  /* 0x0000000002027984 */ /* 0x000e240000000800 */
[----:B0-----:R-:W-:-:S04]  /*2f20*/  IADD3 R9, PT, PT, R2, -R9, RZ ;  /* 0x8000000902097210 */ /* 0x001fc80007ffe0ff */
[----:B------:R-:W-:-:S05]  /*2f30*/  I2FP.F32.S32 R9, R9 ;  /* 0x0000000900097245 */ /* 0x000fca0000201400 */
[----:B------:R-:W-:-:S07]  /*2f40*/  FFMA R6, R9, R7, R6 ;  /* 0x0000000709067223 */ /* 0x000fce0000000006 */
.L_x_37:
[----:B------:R-:W-:Y:S05]  /*2f50*/  BSYNC.RECONVERGENT B2 ;  /* 0x0000000000027941 */ /* 0x000fea0003800200 */
.L_x_36:
        /* <DEDUP_REMOVED lines=17> */
.L_x_43:
[----:B------:R-:W-:Y:S05]  /*3070*/  BSYNC.RECONVERGENT B3 ;  /* 0x0000000000037941 */ /* 0x000fea0003800200 */
.L_x_42:
[----:B------:R-:W-:Y:S01]  /*3080*/  LEA R2, R2, UR5, 0x2 ;  /* 0x0000000502027c11 */ /* 0x000fe2000f8e10ff */
[----:B------:R-:W-:Y:S05]  /*3090*/  LDS R9, [UR6] ;  /* 0x00000006ff097984 */ /* 0x000fea0008000800 */
[----:B------:R-:W0:Y:S02]  /*30a0*/  LDS R2, [R2] ;  /* 0x0000000002027984 */ /* 0x000e240000000800 */
[----:B0-----:R-:W-:-:S05]  /*30b0*/  IMAD.IADD R9, R2, 0x1, -R9 ;  /* 0x0000000102097824 */ /* 0x001fca00078e0a09 */
[----:B------:R-:W-:-:S05]  /*30c0*/  I2FP.F32.S32 R9, R9 ;  /* 0x0000000900097245 */ /* 0x000fca0000201400 */
[----:B------:R-:W-:-:S07]  /*30d0*/  FFMA R6, R9, R7, R6 ;  /* 0x0000000709067223 */ /* 0x000fce0000000006 */
.L_x_41:
[----:B------:R-:W-:Y:S05]  /*30e0*/  BSYNC.RECONVERGENT B2 ;  /* 0x0000000000027941 */ /* 0x000fea0003800200 */
.L_x_40:
        /* <DEDUP_REMOVED lines=17> */
.L_x_47:
[----:B------:R-:W-:Y:S05]  /*3200*/  BSYNC.RECONVERGENT B3 ;  /* 0x0000000000037941 */ /* 0x000fea0003800200 */
.L_x_46:
[----:B------:R-:W-:Y:S01]  /*3210*/  LEA R2, R2, UR5, 0x2 ;  /* 0x0000000502027c11 */ /* 0x000fe2000f8e10ff */
[----:B------:R-:W-:Y:S05]  /*3220*/  LDS R9, [UR6] ;  /* 0x00000006ff097984 */ /* 0x000fea0008000800 */
[----:B------:R-:W0:Y:S02]  /*3230*/  LDS R2, [R2] ;  /* 0x0000000002027984 */ /* 0x000e240000000800 */
[----:B0-----:R-:W-:-:S05]  /*3240*/  IMAD.IADD R9, R2, 0x1, -R9 ;  /* 0x0000000102097824 */ /* 0x001fca00078e0a09 */
[----:B------:R-:W-:-:S05]  /*3250*/  I2FP.F32.S32 R9, R9 ;  /* 0x0000000900097245 */ /* 0x000fca0000201400 */
[----:B------:R-:W-:-:S07]  /*3260*/  FFMA R6, R9, R7, R6 ;  /* 0x0000000709067223 */ /* 0x000fce0000000006 */
.L_x_45:
[----:B------:R-:W-:Y:S05]  /*3270*/  BSYNC.RECONVERGENT B2 ;  /* 0x0000000000027941 */ /* 0x000fea0003800200 */
.L_x_44:
        /* <DEDUP_REMOVED lines=17> */
.L_x_51:
[----:B------:R-:W-:Y:S05]  /*3390*/  BSYNC.RECONVERGENT B3 ;  /* 0x0000000000037941 */ /* 0x000fea0003800200 */
.L_x_50:
[----:B------:R-:W-:Y:S01]  /*33a0*/  LEA R2, R2, UR5, 0x2 ;  /* 0x0000000502027c11 */ /* 0x000fe2000f8e10ff */
[----:B------:R-:W-:Y:S05]  /*33b0*/  LDS R9, [UR6] ;  /* 0x00000006ff097984 */ /* 0x000fea0008000800 */
[----:B------:R-:W0:Y:S02]  /*33c0*/  LDS R2, [R2] ;  /* 0x0000000002027984 */ /* 0x000e240000000800 */
[----:B0-----:R-:W-:-:S04]  /*33d0*/  IADD3 R9, PT, PT, R2, -R9, RZ ;  /* 0x8000000902097210 */ /* 0x001fc80007ffe0ff */
[----:B------:R-:W-:-:S05]  /*33e0*/  I2FP.F32.S32 R9, R9 ;  /* 0x0000000900097245 */ /* 0x000fca0000201400 */
[----:B------:R-:W-:-:S07]  /*33f0*/  FFMA R6, R9, R7, R6 ;  /* 0x0000000709067223 */ /* 0x000fce0000000006 */
.L_x_49:
[----:B------:R-:W-:Y:S05]  /*3400*/  BSYNC.RECONVERGENT B2 ;  /* 0x0000000000027941 */ /* 0x000fea0003800200 */
.L_x_48:
        /* <DEDUP_REMOVED lines=17> */
.L_x_55:
[----:B------:R-:W-:Y:S05]  /*3520*/  BSYNC.RECONVERGENT B3 ;  /* 0x0000000000037941 */ /* 0x000fea0003800200 */
.L_x_54:
[----:B------:R-:W-:Y:S01]  /*3530*/  LEA R2, R2, UR5, 0x2 ;  /* 0x0000000502027c11 */ /* 0x000fe2000f8e10ff */
[----:B------:R-:W-:Y:S05]  /*3540*/  LDS R9, [UR6] ;  /* 0x00000006ff097984 */ /* 0x000fea0008000800 */
[----:B------:R-:W0:Y:S02]  /*3550*/  LDS R2, [R2] ;  /* 0x0000000002027984 */ /* 0x000e240000000800 */
[----:B0-----:R-:W-:-:S05]  /*3560*/  IMAD.IADD R9, R2, 0x1, -R9 ;  /* 0x0000000102097824 */ /* 0x001fca00078e0a09 */
[----:B------:R-:W-:-:S05]  /*3570*/  I2FP.F32.S32 R9, R9 ;  /* 0x0000000900097245 */ /* 0x000fca0000201400 */
[----:B------:R-:W-:-:S07]  /*3580*/  FFMA R6, R9, R7, R6 ;  /* 0x0000000709067223 */ /* 0x000fce0000000006 */
.L_x_53:
[----:B------:R-:W-:Y:S05]  /*3590*/  BSYNC.RECONVERGENT B2 ;  /* 0x0000000000027941 */ /* 0x000fea0003800200 */
.L_x_52:
        /* <DEDUP_REMOVED lines=17> */
.L_x_59:
[----:B------:R-:W-:Y:S05]  /*36b0*/  BSYNC.RECONVERGENT B3 ;  /* 0x0000000000037941 */ /* 0x000fea0003800200 */
.L_x_58:
[----:B------:R-:W-:Y:S01]  /*36c0*/  LEA R2, R2, UR5, 0x2 ;  /* 0x0000000502027c11 */ /* 0x000fe2000f8e10ff */
[----:B------:R-:W-:Y:S05]  /*36d0*/  LDS R9, [UR6] ;  /* 0x00000006ff097984 */ /* 0x000fea0008000800 */
[----:B------:R-:W0:Y:S02]  /*36e0*/  LDS R2, [R2] ;  /* 0x0000000002027984 */ /* 0x000e240000000800 */
[----:B0-----:R-:W-:-:S05]  /*36f0*/  IMAD.IADD R9, R2, 0x1, -R9 ;  /* 0x0000000102097824 */ /* 0x001fca00078e0a09 */
[----:B------:R-:W-:-:S05]  /*3700*/  I2FP.F32.S32 R9, R9 ;  /* 0x0000000900097245 */ /* 0x000fca0000201400 */
[----:B------:R-:W-:-:S07]  /*3710*/  FFMA R6, R9, R7, R6 ;  /* 0x0000000709067223 */ /* 0x000fce0000000006 */
.L_x_57:
[----:B------:R-:W-:Y:S05]  /*3720*/  BSYNC.RECONVERGENT B2 ;  /* 0x0000000000027941 */ /* 0x000fea0003800200 */
.L_x_56:
        /* <DEDUP_REMOVED lines=17> */
.L_x_63:
[----:B------:R-:W-:Y:S05]  /*3840*/  BSYNC.RECONVERGENT B3 ;  /* 0x0000000000037941 */ /* 0x000fea0003800200 */
.L_x_62:
[----:B------:R-:W-:Y:S01]  /*3850*/  LEA R2, R2, UR5, 0x2 ;  /* 0x0000000502027c11 */ /* 0x000fe2000f8e10ff */
[----:B------:R-:W-:Y:S05]  /*3860*/  LDS R9, [UR6] ;  /* 0x00000006ff097984 */ /* 0x000fea0008000800 */
[----:B------:R-:W0:Y:S02]  /*3870*/  LDS R2, [R2] ;  /* 0x0000000002027984 */ /* 0x000e240000000800 */
[----:B0-----:R-:W-:-:S04]  /*3880*/  IADD3 R9, PT, PT, R2, -R9, RZ ;  /* 0x8000000902097210 */ /* 0x001fc80007ffe0ff */
[----:B------:R-:W-:-:S05]  /*3890*/  I2FP.F32.S32 R9, R9 ;  /* 0x0000000900097245 */ /* 0x000fca0000201400 */
[----:B------:R-:W-:-:S07]  /*38a0*/  FFMA R6, R9, R7, R6 ;  /* 0x0000000709067223 */ /* 0x000fce0000000006 */
.L_x_61:
[----:B------:R-:W-:Y:S05]  /*38b0*/  BSYNC.RECONVERGENT B2 ;  /* 0x0000000000027941 */ /* 0x000fea0003800200 */
.L_x_60:
        /* <DEDUP_REMOVED lines=17> */
.L_x_67:
[----:B------:R-:W-:Y:S05]  /*39d0*/  BSYNC.RECONVERGENT B3 ;  /* 0x0000000000037941 */ /* 0x000fea0003800200 */
.L_x_66:
[----:B------:R-:W-:Y:S01]  /*39e0*/  LEA R2, R2, UR5, 0x2 ;  /* 0x0000000502027c11 */ /* 0x000fe2000f8e10ff */
[----:B------:R-:W-:Y:S05]  /*39f0*/  LDS R9, [UR6] ;  /* 0x00000006ff097984 */ /* 0x000fea0008000800 */
[----:B------:R-:W0:Y:S02]  /*3a00*/  LDS R2, [R2] ;  /* 0x0000000002027984 */ /* 0x000e240000000800 */
[----:B0-----:R-:W-:-:S04]  /*3a10*/  IADD3 R9, PT, PT, R2, -R9, RZ ;  /* 0x8000000902097210 */ /* 0x001fc80007ffe0ff */
[----:B------:R-:W-:-:S05]  /*3a20*/  I2FP.F32.S32 R9, R9 ;  /* 0x0000000900097245 */ /* 0x000fca0000201400 */
[----:B------:R-:W-:-:S07]  /*3a30*/  FFMA R6, R9, R7, R6 ;  /* 0x0000000709067223 */ /* 0x000fce0000000006 */
.L_x_65:
[----:B------:R-:W-:Y:S05]  /*3a40*/  BSYNC.RECONVERGENT B2 ;  /* 0x0000000000027941 */ /* 0x000fea0003800200 */
.L_x_64:
        /* <DEDUP_REMOVED lines=17> */
.L_x_71:
[----:B------:R-:W-:Y:S05]  /*3b60*/  BSYNC.RECONVERGENT B3 ;  /* 0x0000000000037941 */ /* 0x000fea0003800200 */
.L_x_70:
[----:B------:R-:W-:Y:S01]  /*3b70*/  LEA R2, R2, UR5, 0x2 ;  /* 0x0000000502027c11 */ /* 0x000fe2000f8e10ff */
[----:B------:R-:W-:Y:S05]  /*3b80*/  LDS R5, [UR6] ;  /* 0x00000006ff057984 */ /* 0x000fea0008000800 */
[----:B------:R-:W0:Y:S02]  /*3b90*/  LDS R2, [R2] ;  /* 0x0000000002027984 */ /* 0x000e240000000800 */
[----:B0-----:R-:W-:-:S04]  /*3ba0*/  IADD3 R5, PT, PT, R2, -R5, RZ ;  /* 0x8000000502057210 */ /* 0x001fc80007ffe0ff */
[----:B------:R-:W-:-:S05]  /*3bb0*/  I2FP.F32.S32 R5, R5 ;  /* 0x0000000500057245 */ /* 0x000fca0000201400 */
[----:B------:R-:W-:-:S07]  /*3bc0*/  FFMA R6, R5, R7, R6 ;  /* 0x0000000705067223 */ /* 0x000fce0000000006 */
.L_x_69:
[----:B------:R-:W-:Y:S05]  /*3bd0*/  BSYNC.RECONVERGENT B2 ;  /* 0x0000000000027941 */ /* 0x000fea0003800200 */
.L_x_68:
[----:B------:R-:W0:Y:S01]  /*3be0*/  LDC.64 R8, c[0x0][0x388] ;  /* 0x0000e200ff087b82 */ /* 0x000e220000000a00 */
[----:B------:R-:W4:Y:S01]  /*3bf0*/  LDCU UR4, c[0x0][0x398] ;  /* 0x00007300ff0477ac */ /* 0x000f220008000800 */
[----:B------:R-:W-:Y:S01]  /*3c00*/  FADD R5, -R6, -RZ ;  /* 0x800000ff06057221 */ /* 0x000fe20000000100 */
[----:B----4-:R-:W-:-:S04]  /*3c10*/  IMAD R3, R4, UR4, R3 ;  /* 0x0000000404037c24 */ /* 0x010fc8000f8e0203 */
[----:B0-----:R-:W-:-:S05]  /*3c20*/  IMAD.WIDE R2, R3, 0x4, R8 ;  /* 0x0000000403027825 */ /* 0x001fca00078e0208 */
[----:B------:R-:W-:Y:S01]  /*3c30*/  STG.E desc[UR10][R2.64], R5 ;  /* 0x0000000502007986 */ /* 0x000fe2000c10190a */
[----:B------:R-:W-:Y:S05]  /*3c40*/  EXIT ;  /* 0x000000000000794d */ /* 0x000fea0003800000 */
        .weak           $__internal_0_$__cuda_sm3x_div_rn_noftz_f32_slowpath
        .type           $__internal_0_$__cuda_sm3x_div_rn_noftz_f32_slowpath,@function
        .size           $__internal_0_$__cuda_sm3x_div_rn_noftz_f32_slowpath,(.L_x_84 - $__internal_0_$__cuda_sm3x_div_rn_noftz_f32_slowpath)
$__internal_0_$__cuda_sm3x_div_rn_noftz_f32_slowpath:
[----:B------:R-:W-:Y:S01]  /*3c50*/  SHF.R.U32.HI R7, RZ, 0x17, R5 ;  /* 0x00000017ff077819 */ /* 0x000fe20000011605 */
[----:B------:R-:W-:Y:S01]  /*3c60*/  BSSY.RECONVERGENT B0, `(.L_x_72) ;  /* 0x0000065000007945 */ /* 0x000fe20003800200 */
[----:B------:R-:W-:Y:S02]  /*3c70*/  SHF.R.U32.HI R10, RZ, 0x17, R0 ;  /* 0x00000017ff0a7819 */ /* 0x000fe40000011600 */
[----:B------:R-:W-:Y:S02]  /*3c80*/  LOP3.LUT R7, R7, 0xff, RZ, 0xc0, !PT ;  /* 0x000000ff07077812 */ /* 0x000fe400078ec0ff */
[----:B------:R-:W-:-:S03]  /*3c90*/  LOP3.LUT R10, R10, 0xff, RZ, 0xc0, !PT ;  /* 0x000000ff0a0a7812 */ /* 0x000fc600078ec0ff */
[----:B------:R-:W-:Y:S01]  /*3ca0*/  VIADD R11, R7, 0xffffffff ;  /* 0xffffffff070b7836 */ /* 0x000fe20000000000 */
[----:B------:R-:W-:-:S04]  /*3cb0*/  IADD3 R9, PT, PT, R10, -0x1, RZ ;  /* 0xffffffff0a097810 */ /* 0x000fc80007ffe0ff */
[----:B------:R-:W-:Y:S01]  /*3cc0*/  ISETP.GT.U32.AND P0, PT, R11, 0xfd, PT ;  /* 0x000000fd0b00780c */ /* 0x000fe20003f04070 */
[----:B------:R-:W-:-:S03]  /*3cd0*/  IMAD.MOV.U32 R11, RZ, RZ, R5 ;  /* 0x000000ffff0b7224 */ /* 0x000fc600078e0005 */
[----:B------:R-:W-:-:S13]  /*3ce0*/  ISETP.GT.U32.OR P0, PT, R9, 0xfd, P0 ;  /* 0x000000fd0900780c */ /* 0x000fda0000704470 */
[----:B------:R-:W-:Y:S01]  /*3cf0*/  @!P0 MOV R9, RZ ;  /* 0x000000ff00098202 */ /* 0x000fe20000000f00 */
[----:B------:R-:W-:Y:S06]  /*3d00*/  @!P0 BRA `(.L_x_73) ;  /* 0x0000000000648947 */ /* 0x000fec0003800000 */
[----:B------:R-:W-:Y:S02]  /*3d10*/  FSETP.GTU.FTZ.AND P0, PT, |R0|, +INF , PT ;  /* 0x7f8000000000780b */ /* 0x000fe40003f1c200 */
[----:B------:R-:W-:-:S04]  /*3d20*/  FSETP.GTU.FTZ.AND P1, PT, |R5|, +INF , PT ;  /* 0x7f8000000500780b */ /* 0x000fc80003f3c200 */
[----:B------:R-:W-:-:S13]  /*3d30*/  PLOP3.LUT P0, PT, P0, P1, PT, 0xf8, 0x8f ;  /* 0x00000000008f781c */ /* 0x000fda0000703f70 */
[----:B------:R-:W-:Y:S05]  /*3d40*/  @P0 BRA `(.L_x_74) ;  /* 0x0000000400540947 */ /* 0x000fea0003800000 */
[----:B------:R-:W-:-:S13]  /*3d50*/  LOP3.LUT P0, RZ, R11, 0x7fffffff, R0, 0xc8, !PT ;  /* 0x7fffffff0bff7812 */ /* 0x000fda000780c800 */
[----:B------:R-:W-:Y:S05]  /*3d60*/  @!P0 BRA `(.L_x_75) ;  /* 0x0000000400448947 */ /* 0x000fea0003800000 */
[C---:B------:R-:W-:Y:S02]  /*3d70*/  FSETP.NEU.FTZ.AND P1, PT, |R0|.reuse, +INF , PT ;  /* 0x7f8000000000780b */ /* 0x040fe40003f3d200 */
[----:B------:R-:W-:Y:S02]  /*3d80*/  FSETP.NEU.FTZ.AND P2, PT, |R5|, +INF , PT ;  /* 0x7f8000000500780b */ /* 0x000fe40003f5d200 */
[----:B------:R-:W-:-:S11]  /*3d90*/  FSETP.NEU.FTZ.AND P0, PT, |R0|, +INF , PT ;  /* 0x7f8000000000780b */ /* 0x000fd60003f1d200 */
[----:B------:R-:W-:Y:S05]  /*3da0*/  @!P2 BRA !P1, `(.L_x_75) ;  /* 0x000000040034a947 */ /* 0x000fea0004800000 */
[----:B------:R-:W-:-:S04]  /*3db0*/  LOP3.LUT P1, RZ, R0, 0x7fffffff, RZ, 0xc0, !PT ;  /* 0x7fffffff00ff7812 */ /* 0x000fc8000782c0ff */
[----:B------:R-:W-:-:S13]  /*3dc0*/  PLOP3.LUT P1, PT, P2, P1, PT, 0x2f, 0xf2 ;  /* 0x0000000000f2781c */ /* 0x000fda0001722577 */
[----:B------:R-:W-:Y:S05]  /*3dd0*/  @P1 BRA `(.L_x_76) ;  /* 0x0000000400201947 */ /* 0x000fea0003800000 */
[----:B------:R-:W-:-:S04]  /*3de0*/  LOP3.LUT P1, RZ, R11, 0x7fffffff, RZ, 0xc0, !PT ;  /* 0x7fffffff0bff7812 */ /* 0x000fc8000782c0ff */
[----:B------:R-:W-:-:S13]  /*3df0*/  PLOP3.LUT P0, PT, P0, P1, PT, 0x2f, 0xf2 ;  /* 0x0000000000f2781c */ /* 0x000fda0000702577 */
[----:B------:R-:W-:Y:S05]  /*3e00*/  @P0 BRA `(.L_x_77) ;  /* 0x0000000400080947 */ /* 0x000fea0003800000 */
[----:B------:R-:W-:-:S05]  /*3e10*/  VIADD R9, R10, 0xffffffff ;  /* 0xffffffff0a097836 */ /* 0x000fca0000000000 */
[----:B------:R-:W-:Y:S02]  /*3e20*/  ISETP.GE.AND P0, PT, R9, RZ, PT ;  /* 0x000000ff0900720c */ /* 0x000fe40003f06270 */
[----:B------:R-:W-:-:S04]  /*3e30*/  IADD3 R9, PT, PT, R7, -0x1, RZ ;  /* 0xffffffff07097810 */ /* 0x000fc80007ffe0ff */
[----:B------:R-:W-:-:S07]  /*3e40*/  ISETP.GE.AND P1, PT, R9, RZ, PT ;  /* 0x000000ff0900720c */ /* 0x000fce0003f26270 */
[----:B------:R-:W-:Y:S01]  /*3e50*/  @P0 IMAD.MOV.U32 R9, RZ, RZ, RZ ;  /* 0x000000ffff090224 */ /* 0x000fe200078e00ff */
[----:B------:R-:W-:Y:S01]  /*3e60*/  @!P0 MOV R9, 0xffffffc0 ;  /* 0xffffffc000098802 */ /* 0x000fe20000000f00 */
[----:B------:R-:W-:-:S04]  /*3e70*/  @!P0 FFMA R0, R0, 1.84467440737095516160e+19, RZ ;  /* 0x5f80000000008823 */ /* 0x000fc800000000ff */
[----:B------:R-:W-:Y:S01]  /*3e80*/  @!P1 FFMA R11, R5, 1.84467440737095516160e+19, RZ ;  /* 0x5f800000050b9823 */ /* 0x000fe200000000ff */
[----:B------:R-:W-:-:S07]  /*3e90*/  @!P1 VIADD R9, R9, 0x40 ;  /* 0x0000004009099836 */ /* 0x000fce0000000000 */
.L_x_73:
[----:B------:R-:W-:Y:S01]  /*3ea0*/  LEA R12, R7, 0xc0800000, 0x17 ;  /* 0xc0800000070c7811 */ /* 0x000fe200078eb8ff */
[----:B------:R-:W-:Y:S01]  /*3eb0*/  VIADD R10, R10, 0xffffff81 ;  /* 0xffffff810a0a7836 */ /* 0x000fe20000000000 */
[----:B------:R-:W-:Y:S02]  /*3ec0*/  BSSY.RECONVERGENT B1, `(.L_x_78) ;  /* 0x0000035000017945 */ /* 0x000fe40003800200 */
[----:B------:R-:W-:Y:S01]  /*3ed0*/  IADD3 R14, PT, PT, -R12, R11, RZ ;  /* 0x0000000b0c0e7210 */ /* 0x000fe20007ffe1ff */
[C---:B------:R-:W-:Y:S01]  /*3ee0*/  IMAD R0, R10.reuse, -0x800000, R0 ;  /* 0xff8000000a007824 */ /* 0x040fe200078e0200 */
[----:B------:R-:W-:Y:S02]  /*3ef0*/  IADD3 R10, PT, PT, R10, 0x7f, -R7 ;  /* 0x0000007f0a0a7810 */ /* 0x000fe40007ffe807 */
[----:B------:R-:W0:Y:S01]  /*3f00*/  MUFU.RCP R12, R14 ;  /* 0x0000000e000c7308 */ /* 0x000e220000001000 */
[----:B------:R-:W-:Y:S01]  /*3f10*/  FADD.FTZ R11, -R14, -RZ ;  /* 0x800000ff0e0b7221 */ /* 0x000fe20000010100 */
[----:B------:R-:W-:-:S03]  /*3f20*/  IADD3 R10, PT, PT, R10, R9, RZ ;  /* 0x000000090a0a7210 */ /* 0x000fc60007ffe0ff */
[----:B0-----:R-:W-:-:S04]  /*3f30*/  FFMA R13, R12, R11, 1 ;  /* 0x3f8000000c0d7423 */ /* 0x001fc8000000000b */
[----:B------:R-:W-:-:S04]  /*3f40*/  FFMA R12, R12, R13, R12 ;  /* 0x0000000d0c0c7223 */ /* 0x000fc8000000000c */
[----:B------:R-:W-:-:S04]  /*3f50*/  FFMA R13, R0, R12, RZ ;  /* 0x0000000c000d7223 */ /* 0x000fc800000000ff */
[----:B------:R-:W-:-:S04]  /*3f60*/  FFMA R15, R11, R13, R0 ;  /* 0x0000000d0b0f7223 */ /* 0x000fc80000000000 */
[----:B------:R-:W-:-:S04]  /*3f70*/  FFMA R13, R12, R15, R13 ;  /* 0x0000000f0c0d7223 */ /* 0x000fc8000000000d */
[----:B------:R-:W-:-:S04]  /*3f80*/  FFMA R0, R11, R13, R0 ;  /* 0x0000000d0b007223 */ /* 0x000fc80000000000 */
[----:B------:R-:W-:-:S05]  /*3f90*/  FFMA R11, R12, R0, R13 ;  /* 0x000000000c0b7223 */ /* 0x000fca000000000d */
[----:B------:R-:W-:-:S04]  /*3fa0*/  SHF.R.U32.HI R7, RZ, 0x17, R11 ;  /* 0x00000017ff077819 */ /* 0x000fc8000001160b */
[----:B------:R-:W-:-:S05]  /*3fb0*/  LOP3.LUT R7, R7, 0xff, RZ, 0xc0, !PT ;  /* 0x000000ff07077812 */ /* 0x000fca00078ec0ff */
[----:B------:R-:W-:-:S05]  /*3fc0*/  IMAD.IADD R7, R7, 0x1, R10 ;  /* 0x0000000107077824 */ /* 0x000fca00078e020a */
[----:B------:R-:W-:-:S04]  /*3fd0*/  IADD3 R9, PT, PT, R7, -0x1, RZ ;  /* 0xffffffff07097810 */ /* 0x000fc80007ffe0ff */
[----:B------:R-:W-:-:S13]  /*3fe0*/  ISETP.GE.U32.AND P0, PT, R9, 0xfe, PT ;  /* 0x000000fe0900780c */ /* 0x000fda0003f06070 */
[----:B------:R-:W-:Y:S05]  /*3ff0*/  @!P0 BRA `(.L_x_79) ;  /* 0x0000000000808947 */ /* 0x000fea0003800000 */
[----:B------:R-:W-:-:S13]  /*4000*/  ISETP.GT.AND P0, PT, R7, 0xfe, PT ;  /* 0x000000fe0700780c */ /* 0x000fda0003f04270 */
[----:B------:R-:W-:Y:S05]  /*4010*/  @P0 BRA `(.L_x_80) ;  /* 0x00000000006c0947 */ /* 0x000fea0003800000 */
[----:B------:R-:W-:-:S13]  /*4020*/  ISETP.GE.AND P0, PT, R7, 0x1, PT ;  /* 0x000000010700780c */ /* 0x000fda0003f06270 */
[----:B------:R-:W-:Y:S05]  /*4030*/  @P0 BRA `(.L_x_81) ;  /* 0x0000000000740947 */ /* 0x000fea0003800000 */
[----:B------:R-:W-:Y:S02]  /*4040*/  ISETP.GE.AND P0, PT, R7, -0x18, PT ;  /* 0xffffffe80700780c */ /* 0x000fe40003f06270 */
[----:B------:R-:W-:-:S11]  /*4050*/  LOP3.LUT R11, R11, 0x80000000, RZ, 0xc0, !PT ;  /* 0x800000000b0b7812 */ /* 0x000fd600078ec0ff */
[----:B------:R-:W-:Y:S05]  /*4060*/  @!P0 BRA `(.L_x_81) ;  /* 0x0000000000688947 */ /* 0x000fea0003800000 */
[CCC-:B------:R-:W-:Y:S01]  /*4070*/  FFMA.RZ R9, R12.reuse, R0.reuse, R13.reuse ;  /* 0x000000000c097223 */ /* 0x1c0fe2000000c00d */
[C---:B------:R-:W-:Y:S02]  /*4080*/  ISETP.NE.AND P2, PT, R7.reuse, RZ, PT ;  /* 0x000000ff0700720c */ /* 0x040fe40003f45270 */
[----:B------:R-:W-:Y:S02]  /*4090*/  ISETP.NE.AND P1, PT, R7, RZ, PT ;  /* 0x000000ff0700720c */ /* 0x000fe40003f25270 */
[----:B------:R-:W-:Y:S01]  /*40a0*/  LOP3.LUT R10, R9, 0x7fffff, RZ, 0xc0, !PT ;  /* 0x007fffff090a7812 */ /* 0x000fe200078ec0ff */
[CCC-:B------:R-:W-:Y:S01]  /*40b0*/  FFMA.RP R9, R12.reuse, R0.reuse, R13.reuse ;  /* 0x000000000c097223 */ /* 0x1c0fe2000000800d */
[----:B------:R-:W-:Y:S01]  /*40c0*/  FFMA.RM R0, R12, R0, R13 ;  /* 0x000000000c007223 */ /* 0x000fe2000000400d */
[C---:B------:R-:W-:Y:S01]  /*40d0*/  VIADD R13, R7.reuse, 0x20 ;  /* 0x00000020070d7836 */ /* 0x040fe20000000000 */
[----:B------:R-:W-:Y:S02]  /*40e0*/  LOP3.LUT R10, R10, 0x800000, RZ, 0xfc, !PT ;  /* 0x008000000a0a7812 */ /* 0x000fe400078efcff */
[----:B------:R-:W-:-:S02]  /*40f0*/  IADD3 R7, PT, PT, -R7, RZ, RZ ;  /* 0x000000ff07077210 */ /* 0x000fc40007ffe1ff */
[----:B------:R-:W-:Y:S02]  /*4100*/  SHF.L.U32 R13, R10, R13, RZ ;  /* 0x0000000d0a0d7219 */ /* 0x000fe400000006ff */
[----:B------:R-:W-:Y:S02]  /*4110*/  FSETP.NEU.FTZ.AND P0, PT, R9, R0, PT ;  /* 0x000000000900720b */ /* 0x000fe40003f1d000 */
[----:B------:R-:W-:Y:S02]  /*4120*/  SEL R7, R7, RZ, P2 ;  /* 0x000000ff07077207 */ /* 0x000fe40001000000 */
[----:B------:R-:W-:Y:S02]  /*4130*/  ISETP.NE.AND P1, PT, R13, RZ, P1 ;  /* 0x000000ff0d00720c */ /* 0x000fe40000f25270 */
[----:B------:R-:W-:Y:S02]  /*4140*/  SHF.R.U32.HI R7, RZ, R7, R10 ;  /* 0x00000007ff077219 */ /* 0x000fe4000001160a */
[----:B------:R-:W-:-:S02]  /*4150*/  PLOP3.LUT P0, PT, P0, P1, PT, 0xf8, 0x8f ;  /* 0x00000000008f781c */ /* 0x000fc40000703f70 */
[----:B------:R-:W-:Y:S02]  /*4160*/  SHF.R.U32.HI R9, RZ, 0x1, R7 ;  /* 0x00000001ff097819 */ /* 0x000fe40000011607 */
[----:B------:R-:W-:-:S04]  /*4170*/  SEL R0, RZ, 0x1, !P0 ;  /* 0x00000001ff007807 */ /* 0x000fc80004000000 */
[----:B------:R-:W-:-:S04]  /*4180*/  LOP3.LUT R0, R0, 0x1, R9, 0xf8, !PT ;  /* 0x0000000100007812 */ /* 0x000fc800078ef809 */
[----:B------:R-:W-:-:S05]  /*4190*/  LOP3.LUT R0, R0, R7, RZ, 0xc0, !PT ;  /* 0x0000000700007212 */ /* 0x000fca00078ec0ff */
[----:B------:R-:W-:-:S05]  /*41a0*/  IMAD.IADD R0, R9, 0x1, R0 ;  /* 0x0000000109007824 */ /* 0x000fca00078e0200 */
[----:B------:R-:W-:Y:S01]  /*41b0*/  LOP3.LUT R11, R0, R11, RZ, 0xfc, !PT ;  /* 0x0000000b000b7212 */ /* 0x000fe200078efcff */
[----:B------:R-:W-:Y:S06]  /*41c0*/  BRA `(.L_x_81) ;  /* 0x0000000000107947 */ /* 0x000fec0003800000 */
.L_x_80:
[----:B------:R-:W-:-:S04]  /*41d0*/  LOP3.LUT R11, R11, 0x80000000, RZ, 0xc0, !PT ;  /* 0x800000000b0b7812 */ /* 0x000fc800078ec0ff */
[----:B------:R-:W-:Y:S01]  /*41e0*/  LOP3.LUT R11, R11, 0x7f800000, RZ, 0xfc, !PT ;  /* 0x7f8000000b0b7812 */ /* 0x000fe200078efcff */
[----:B------:R-:W-:Y:S06]  /*41f0*/  BRA `(.L_x_81) ;  /* 0x0000000000047947 */ /* 0x000fec0003800000 */
.L_x_79:
[----:B------:R-:W-:-:S07]  /*4200*/  LEA R11, R10, R11, 0x17 ;  /* 0x0000000b0a0b7211 */ /* 0x000fce00078eb8ff */
.L_x_81:
[----:B------:R-:W-:Y:S05]  /*4210*/  BSYNC.RECONVERGENT B1 ;  /* 0x0000000000017941 */ /* 0x000fea0003800200 */
.L_x_78:
[----:B------:R-:W-:Y:S05]  /*4220*/  BRA `(.L_x_82) ;  /* 0x0000000000207947 */ /* 0x000fea0003800000 */
.L_x_77:
[----:B------:R-:W-:-:S04]  /*4230*/  LOP3.LUT R11, R11, 0x80000000, R0, 0x48, !PT ;  /* 0x800000000b0b7812 */ /* 0x000fc800078e4800 */
[----:B------:R-:W-:Y:S01]  /*4240*/  LOP3.LUT R11, R11, 0x7f800000, RZ, 0xfc, !PT ;  /* 0x7f8000000b0b7812 */ /* 0x000fe200078efcff */
[----:B------:R-:W-:Y:S06]  /*4250*/  BRA `(.L_x_82) ;  /* 0x0000000000147947 */ /* 0x000fec0003800000 */
.L_x_76:
[----:B------:R-:W-:Y:S01]  /*4260*/  LOP3.LUT R11, R11, 0x80000000, R0, 0x48, !PT ;  /* 0x800000000b0b7812 */ /* 0x000fe200078e4800 */
[----:B------:R-:W-:Y:S06]  /*4270*/  BRA `(.L_x_82) ;  /* 0x00000000000c7947 */ /* 0x000fec0003800000 */
.L_x_75:
[----:B------:R-:W0:Y:S01]  /*4280*/  MUFU.RSQ R11, -QNAN ;  /* 0xffc00000000b7908 */ /* 0x000e220000001400 */
[----:B------:R-:W-:Y:S05]  /*4290*/  BRA `(.L_x_82) ;  /* 0x0000000000047947 */ /* 0x000fea0003800000 */
.L_x_74:
[----:B------:R-:W-:-:S07]  /*42a0*/  FADD.FTZ R11, R0, R5 ;  /* 0x00000005000b7221 */ /* 0x000fce0000010000 */
.L_x_82:
[----:B------:R-:W-:Y:S05]  /*42b0*/  BSYNC.RECONVERGENT B0 ;  /* 0x0000000000007941 */ /* 0x000fea0003800200 */
.L_x_72:
[----:B------:R-:W-:Y:S02]  /*42c0*/  HFMA2 R9, -RZ, RZ, 0, 0 ;  /* 0x00000000ff097431 */ /* 0x000fe400000001ff */
[----:B0-----:R-:W-:Y:S02]  /*42d0*/  IMAD.MOV.U32 R7, RZ, RZ, R11 ;  /* 0x000000ffff077224 */ /* 0x001fe400078e000b */
[----:B------:R-:W-:Y:S05]  /*42e0*/  RET.REL.NODEC R8 `(_Z14entropy_kernelPiPfS0_iii) ;  /* 0xffffffbc08447950 */ /* 0x000fea0003c3ffff */
.L_x_83:
[----:B------:R-:W-:-:S00]  /*42f0*/  BRA `(.L_x_83) ;  /* 0xfffffffc00fc7947 */ /* 0x000fc0000383ffff */
[----:B------:R-:W-:-:S00]  /*4300*/  NOP ;  /* 0x0000000000007918 */ /* 0x000fc00000000000 */
[----:B------:R-:W-:-:S00]  /*4310*/  NOP ;  /* 0x0000000000007918 */ /* 0x000fc00000000000 */
[----:B------:R-:W-:-:S00]  /*4320*/  NOP ;  /* 0x0000000000007918 */ /* 0x000fc00000000000 */
[----:B------:R-:W-:-:S00]  /*4330*/  NOP ;  /* 0x0000000000007918 */ /* 0x000fc00000000000 */
[----:B------:R-:W-:-:S00]  /*4340*/  NOP ;  /* 0x0000000000007918 */ /* 0x000fc00000000000 */
[----:B------:R-:W-:-:S00]  /*4350*/  NOP ;  /* 0x0000000000007918 */ /* 0x000fc00000000000 */
[----:B------:R-:W-:-:S00]  /*4360*/  NOP ;  /* 0x0000000000007918 */ /* 0x000fc00000000000 */
[----:B------:R-:W-:-:S00]  /*4370*/  NOP ;  /* 0x0000000000007918 */ /* 0x000fc00000000000 */
.L_x_84:


//--------------------- .nv.shared._Z14entropy_kernelPiPfS0_iii --------------------------
	.section	.nv.shared._Z14entropy_kernelPiPfS0_iii,"aw",@nobits
	.sectionflags	@""
	.align	4
.nv.shared._Z14entropy_kernelPiPfS0_iii:
	.zero		1512


//--------------------- .nv.shared.reserved.0     --------------------------
	.section	.nv.shared.reserved.0,"aw",@nobits
	.weak		__nv_reservedSMEM_offset_0_alias
	.size		__nv_reservedSMEM_offset_0_alias, 0, 64
	.other		__nv_reservedSMEM_offset_0_alias,@"STO_CUDA_RESERVED_SHARED STV_DEFAULT"
__nv_reservedSMEM_offset_0_alias:
	.zero		0
	.zero		64


//--------------------- .nv.constant0._Z14entropy_kernelPiPfS0_iii --------------------------
	.section	.nv.constant0._Z14entropy_kernelPiPfS0_iii,"a",@progbits
	.sectionflags	@""
	.align	4
.nv.constant0._Z14entropy_kernelPiPfS0_iii:
	.zero		932


//--------------------- SYMBOLS --------------------------

	.type		.nv.reservedSmem.offset0,@object
	.size		.nv.reservedSmem.offset0,0x4
	.type		.nv.reservedSmem.cap,@object
	.size		.nv.reservedSmem.cap,0x4
